// auto-generated by cutlass_sweep.gemm — config: {"arch": "sm_90", "cluster_m": 4, "cluster_n": 2, "dtype": "fp32", "dtype_b": "fp32", "layout": "nt", "stages": 0, "tile_k": 64, "tile_m": 128, "tile_n": 64}
#include "cutlass/cutlass.h"
#include "cutlass/gemm/collective/collective_builder.hpp"
#include "cutlass/gemm/device/gemm_universal_adapter.h"
#include "cutlass/gemm/kernel/gemm_universal.hpp"
#include "cutlass/epilogue/collective/collective_builder.hpp"

using ElemA = float;
using ElemB = float;
using ElemCD = float;
using Acc  = float;
using TileShape    = cute::Shape<cute::_128, cute::_64, cute::_64>;
using ClusterShape = cute::Shape<cute::_4, cute::_2, cute::_1>;

using CollectiveEpilogue = typename cutlass::epilogue::collective::CollectiveBuilder<
    cutlass::arch::Sm90, cutlass::arch::OpClassTensorOp,
    TileShape, ClusterShape,
    cutlass::epilogue::collective::EpilogueTileAuto,
    Acc, Acc,
    ElemCD, cutlass::layout::RowMajor, 128 / cutlass::sizeof_bits<ElemCD>::value,
    ElemCD, cutlass::layout::RowMajor, 128 / cutlass::sizeof_bits<ElemCD>::value,
    cutlass::epilogue::collective::EpilogueScheduleAuto
  >::CollectiveOp;

using CollectiveMainloop = typename cutlass::gemm::collective::CollectiveBuilder<
    cutlass::arch::Sm90, cutlass::arch::OpClassTensorOp,
    ElemA, cutlass::layout::RowMajor, 128 / cutlass::sizeof_bits<ElemA>::value,
    ElemB, cutlass::layout::ColumnMajor, 128 / cutlass::sizeof_bits<ElemB>::value,
    Acc,
    TileShape, ClusterShape,
    cutlass::gemm::collective::StageCountAutoCarveout<static_cast<int>(sizeof(typename CollectiveEpilogue::SharedStorage))>,
    cutlass::gemm::collective::KernelScheduleAuto
  >::CollectiveOp;

using GemmKernel = cutlass::gemm::kernel::GemmUniversal<
    cute::Shape<int,int,int,int>,
    CollectiveMainloop,
    CollectiveEpilogue
>;
using Gemm = cutlass::gemm::device::GemmUniversalAdapter<GemmKernel>;

// Force the device kernel symbol into the cubin without needing a host main.
auto* _anchor = &cutlass::device_kernel<GemmKernel>;


// ===== COMPILED SASS (sm_90a) =====

	.target	sm_90a

	.elftype	@"ET_EXEC"


//--------------------- .note.nv.tkinfo           --------------------------
	.section	.note.nv.tkinfo,"",@"SHT_NOTE"
	.sectionflags	@"SHF_NOTE_NV_TKINFO"
	.tkinfo
        /*0018*/ 	.word	0x00000002
        /*0030*/ 	.string	""
        /*0030*/ 	.string	"ptxas"
        /*0030*/ 	.string	"Cuda compilation tools, release 13.0, V13.0.88"
        /*0030*/ 	.string	"Build cuda_13.0.r13.0/compiler.36424714_0"
        /*0030*/ 	.string	"-arch sm_90a -m 64 "



//--------------------- .note.nv.cuinfo           --------------------------
	.section	.note.nv.cuinfo,"",@"SHT_NOTE"
	.sectionflags	@"SHF_NOTE_NV_CUINFO"
        /*0018*/ 	.short	0x0002
        /*001a*/ 	.short	0x005a
        /*001c*/ 	.short	0x0082
	.zero		2


//--------------------- .nv.info                  --------------------------
	.section	.nv.info,"",@"SHT_CUDA_INFO"
	.align	4


	//----- nvinfo : EIATTR_REGCOUNT
	.align		4
        /*0000*/ 	.byte	0x04, 0x2f
        /*0002*/ 	.short	(.L_15 - .L_14)
	.align		4
.L_14:
        /*0004*/ 	.word	index@(_ZN7cutlass13device_kernelINS_4gemm6kernel13GemmUniversalIN4cute5tupleIJiiiiEEENS1_10collective13CollectiveMmaINS1_34MainloopSm90TmaGmmaWarpSpecializedILi4ENS5_IJNS4_1CILi4EEENSA_ILi2EEENSA_ILi1EEEEEENS1_35KernelTmaWarpSpecializedCooperativeEEENS5_IJNSA_ILi128EEENSA_ILi64EEESI_EEEfNS5_IJlSD_lEEEfSK_NS4_8TiledMMAINS4_8MMA_AtomIJNS4_4SM904GMMA29MMA_64x64x8_F32TF32TF32_SS_TNILNSO_7ScaleInE1ELSQ_1EEEEEENS4_6LayoutINS5_IJSC_SD_SD_EEENS5_IJSD_NSA_ILi0EEESV_EEEEENS5_IJNS4_10UnderscoreESY_SY_EEEEENS4_23SM90_TMA_LOAD_MULTICASTENS4_14ComposedLayoutINS4_7SwizzleILi3ELi4ELi3EEENS4_18smem_ptr_flag_bitsILi32EEENST_INS5_IJNSA_ILi8EEENSA_ILi32EEEEEENS5_IJS18_SD_EEEEEEEvNS4_8identityES11_S1C_vS1D_EENS_8epilogue10collective6detail29Sm90TmaWarpSpecializedAdapterINS1G_15DefaultEpilogueIfSK_SK_NS1F_6thread17LinearCombinationIfLi1EffLNS1K_9ScaleType4KindE0ELNS_15FloatRoundStyleE2EfEENS1_15EpilogueDefaultEEEEEvvEEEEvNT_6ParamsE)
        /*0008*/ 	.word	0x000000a8


	//----- nvinfo : EIATTR_FRAME_SIZE
	.align		4
.L_15:
        /*000c*/ 	.byte	0x04, 0x11
        /*000e*/ 	.short	(.L_17 - .L_16)
	.align		4
.L_16:
        /*0010*/ 	.word	index@(_ZN7cutlass13device_kernelINS_4gemm6kernel13GemmUniversalIN4cute5tupleIJiiiiEEENS1_10collective13CollectiveMmaINS1_34MainloopSm90TmaGmmaWarpSpecializedILi4ENS5_IJNS4_1CILi4EEENSA_ILi2EEENSA_ILi1EEEEEENS1_35KernelTmaWarpSpecializedCooperativeEEENS5_IJNSA_ILi128EEENSA_ILi64EEESI_EEEfNS5_IJlSD_lEEEfSK_NS4_8TiledMMAINS4_8MMA_AtomIJNS4_4SM904GMMA29MMA_64x64x8_F32TF32TF32_SS_TNILNSO_7ScaleInE1ELSQ_1EEEEEENS4_6LayoutINS5_IJSC_SD_SD_EEENS5_IJSD_NSA_ILi0EEESV_EEEEENS5_IJNS4_10UnderscoreESY_SY_EEEEENS4_23SM90_TMA_LOAD_MULTICASTENS4_14ComposedLayoutINS4_7SwizzleILi3ELi4ELi3EEENS4_18smem_ptr_flag_bitsILi32EEENST_INS5_IJNSA_ILi8EEENSA_ILi32EEEEEENS5_IJS18_SD_EEEEEEEvNS4_8identityES11_S1C_vS1D_EENS_8epilogue10collective6detail29Sm90TmaWarpSpecializedAdapterINS1G_15DefaultEpilogueIfSK_SK_NS1F_6thread17LinearCombinationIfLi1EffLNS1K_9ScaleType4KindE0ELNS_15FloatRoundStyleE2EfEENS1_15EpilogueDefaultEEEEEvvEEEEvNT_6ParamsE)
        /*0014*/ 	.word	0x00000000


	//----- nvinfo : EIATTR_MIN_STACK_SIZE
	.align		4
.L_17:
        /*0018*/ 	.byte	0x04, 0x12
        /*001a*/ 	.short	(.L_19 - .L_18)
	.align		4
.L_18:
        /*001c*/ 	.word	index@(_ZN7cutlass13device_kernelINS_4gemm6kernel13GemmUniversalIN4cute5tupleIJiiiiEEENS1_10collective13CollectiveMmaINS1_34MainloopSm90TmaGmmaWarpSpecializedILi4ENS5_IJNS4_1CILi4EEENSA_ILi2EEENSA_ILi1EEEEEENS1_35KernelTmaWarpSpecializedCooperativeEEENS5_IJNSA_ILi128EEENSA_ILi64EEESI_EEEfNS5_IJlSD_lEEEfSK_NS4_8TiledMMAINS4_8MMA_AtomIJNS4_4SM904GMMA29MMA_64x64x8_F32TF32TF32_SS_TNILNSO_7ScaleInE1ELSQ_1EEEEEENS4_6LayoutINS5_IJSC_SD_SD_EEENS5_IJSD_NSA_ILi0EEESV_EEEEENS5_IJNS4_10UnderscoreESY_SY_EEEEENS4_23SM90_TMA_LOAD_MULTICASTENS4_14ComposedLayoutINS4_7SwizzleILi3ELi4ELi3EEENS4_18smem_ptr_flag_bitsILi32EEENST_INS5_IJNSA_ILi8EEENSA_ILi32EEEEEENS5_IJS18_SD_EEEEEEEvNS4_8identityES11_S1C_vS1D_EENS_8epilogue10collective6detail29Sm90TmaWarpSpecializedAdapterINS1G_15DefaultEpilogueIfSK_SK_NS1F_6thread17LinearCombinationIfLi1EffLNS1K_9ScaleType4KindE0ELNS_15FloatRoundStyleE2EfEENS1_15EpilogueDefaultEEEEEvvEEEEvNT_6ParamsE)
        /*0020*/ 	.word	0x00000000
.L_19:


//--------------------- .nv.compat                --------------------------
	.section	.nv.compat,"",@"SHT_CUDA_COMPAT_INFO"
	.align	4
        /*0000*/ 	.byte	0x02, 0x09, 0x01, 0x00, 0x02, 0x02, 0x04, 0x00, 0x02, 0x05, 0x05, 0x00, 0x03, 0x07, 0x01, 0x01
        /*0010*/ 	.byte	0x02, 0x03, 0x01, 0x00, 0x02, 0x06, 0x01, 0x00, 0x04, 0x0b, 0x08, 0x00, 0x00, 0x00, 0x00, 0x00
        /*0020*/ 	.byte	0x00, 0x00, 0x00, 0x00


//--------------------- .nv.info._ZN7cutlass13device_kernelINS_4gemm6kernel13GemmUniversalIN4cute5tupleIJiiiiEEENS1_10collective13CollectiveMmaINS1_34MainloopSm90TmaGmmaWarpSpecializedILi4ENS5_IJNS4_1CILi4EEENSA_ILi2EEENSA_ILi1EEEEEENS1_35KernelTmaWarpSpecializedCooperativeEEENS5_IJNSA_ILi128EEENSA_ILi64EEESI_EEEfNS5_IJlSD_lEEEfSK_NS4_8TiledMMAINS4_8MMA_AtomIJNS4_4SM904GMMA29MMA_64x64x8_F32TF32TF32_SS_TNILNSO_7ScaleInE1ELSQ_1EEEEEENS4_6LayoutINS5_IJSC_SD_SD_EEENS5_IJSD_NSA_ILi0EEESV_EEEEENS5_IJNS4_10UnderscoreESY_SY_EEEEENS4_23SM90_TMA_LOAD_MULTICASTENS4_14ComposedLayoutINS4_7SwizzleILi3ELi4ELi3EEENS4_18smem_ptr_flag_bitsILi32EEENST_INS5_IJNSA_ILi8EEENSA_ILi32EEEEEENS5_IJS18_SD_EEEEEEEvNS4_8identityES11_S1C_vS1D_EENS_8epilogue10collective6detail29Sm90TmaWarpSpecializedAdapterINS1G_15DefaultEpilogueIfSK_SK_NS1F_6thread17LinearCombinationIfLi1EffLNS1K_9ScaleType4KindE0ELNS_15FloatRoundStyleE2EfEENS1_15EpilogueDefaultEEEEEvvEEEEvNT_6ParamsE --------------------------
	.section	.nv.info._ZN7cutlass13device_kernelINS_4gemm6kernel13GemmUniversalIN4cute5tupleIJiiiiEEENS1_10collective13CollectiveMmaINS1_34MainloopSm90TmaGmmaWarpSpecializedILi4ENS5_IJNS4_1CILi4EEENSA_ILi2EEENSA_ILi1EEEEEENS1_35KernelTmaWarpSpecializedCooperativeEEENS5_IJNSA_ILi128EEENSA_ILi64EEESI_EEEfNS5_IJlSD_lEEEfSK_NS4_8TiledMMAINS4_8MMA_AtomIJNS4_4SM904GMMA29MMA_64x64x8_F32TF32TF32_SS_TNILNSO_7ScaleInE1ELSQ_1EEEEEENS4_6LayoutINS5_IJSC_SD_SD_EEENS5_IJSD_NSA_ILi0EEESV_EEEEENS5_IJNS4_10UnderscoreESY_SY_EEEEENS4_23SM90_TMA_LOAD_MULTICASTENS4_14ComposedLayoutINS4_7SwizzleILi3ELi4ELi3EEENS4_18smem_ptr_flag_bitsILi32EEENST_INS5_IJNSA_ILi8EEENSA_ILi32EEEEEENS5_IJS18_SD_EEEEEEEvNS4_8identityES11_S1C_vS1D_EENS_8epilogue10collective6detail29Sm90TmaWarpSpecializedAdapterINS1G_15DefaultEpilogueIfSK_SK_NS1F_6thread17LinearCombinationIfLi1EffLNS1K_9ScaleType4KindE0ELNS_15FloatRoundStyleE2EfEENS1_15EpilogueDefaultEEEEEvvEEEEvNT_6ParamsE,"",@"SHT_CUDA_INFO"
	.sectionflags	@""
	.align	4


	//----- nvinfo : EIATTR_CUDA_API_VERSION
	.align		4
        /*0000*/ 	.byte	0x04, 0x37
        /*0002*/ 	.short	(.L_21 - .L_20)
.L_20:
        /*0004*/ 	.word	0x00000082


	//----- nvinfo : EIATTR_KPARAM_INFO
	.align		4
.L_21:
        /*0008*/ 	.byte	0x04, 0x17
        /*000a*/ 	.short	(.L_23 - .L_22)
.L_22:
        /*000c*/ 	.word	0x00000000
        /*0010*/ 	.short	0x0000
        /*0012*/ 	.short	0x0070
        /*0014*/ 	.byte	0x00, 0xf0, 0x01, 0x10


	//----- nvinfo : EIATTR_SPARSE_MMA_MASK
	.align		4
.L_23:
        /*0018*/ 	.byte	0x03, 0x50
        /*001a*/ 	.short	0x0000


	//----- nvinfo : EIATTR_MAXREG_COUNT
	.align		4
        /*001c*/ 	.byte	0x03, 0x1b
        /*001e*/ 	.short	0x00a8


	//----- nvinfo : EIATTR_NUM_BARRIERS
	.align		4
        /*0020*/ 	.byte	0x02, 0x4c
        /*0022*/ 	.byte	0x01
	.zero		1


	//----- nvinfo : EIATTR_EXTERNS
	.align		4
        /*0024*/ 	.byte	0x04, 0x0f
        /*0026*/ 	.short	(.L_25 - .L_24)


	//   ....[0]....
	.align		4
.L_24:
        /*0028*/ 	.word	index@(__assertfail)


	//----- nvinfo : EIATTR_MERCURY_ISA_VERSION
	.align		4
.L_25:
        /*002c*/ 	.byte	0x03, 0x5f
        /*002e*/ 	.short	0x0101


	//----- nvinfo : EIATTR_INT_WARP_WIDE_INSTR_OFFSETS
	.align		4
        /*0030*/ 	.byte	0x04, 0x31
        /*0032*/ 	.short	(.L_27 - .L_26)


	//   ....[0]....
.L_26:
        /*0034*/ 	.word	0x000004c0


	//   ....[1]....
        /*0038*/ 	.word	0x000004d0


	//   ....[2]....
        /*003c*/ 	.word	0x00000680


	//   ....[3]....
        /*0040*/ 	.word	0x000022a0


	//----- nvinfo : EIATTR_COOP_GROUP_MASK_REGIDS
	.align		4
.L_27:
        /*0044*/ 	.byte	0x04, 0x29
        /*0046*/ 	.short	(.L_29 - .L_28)


	//   ....[0]....
.L_28:
        /*0048*/ 	.word	0xffffffff


	//   ....[1]....
        /*004c*/ 	.word	0xffffffff


	//   ....[2]....
        /*0050*/ 	.word	0xffffffff


	//   ....[3]....
        /*0054*/ 	.word	0xffffffff


	//   ....[4]....
        /*0058*/ 	.word	0xffffffff


	//   ....[5]....
        /*005c*/ 	.word	0xffffffff


	//----- nvinfo : EIATTR_COOP_GROUP_INSTR_OFFSETS
	.align		4
.L_29:
        /*0060*/ 	.byte	0x04, 0x28
        /*0062*/ 	.short	(.L_31 - .L_30)


	//   ....[0]....
.L_30:
        /*0064*/ 	.word	0x00000060


	//   ....[1]....
        /*0068*/ 	.word	0x00000070


	//   ....[2]....
        /*006c*/ 	.word	0x00000130


	//   ....[3]....
        /*0070*/ 	.word	0x00000300


	//   ....[4]....
        /*0074*/ 	.word	0x00000820


	//   ....[5]....
        /*0078*/ 	.word	0x000014a0


	//----- nvinfo : EIATTR_REG_RECONFIG
	.align		4
.L_31:
        /*007c*/ 	.byte	0x01, 0x54
	.zero		2


	//----- nvinfo : EIATTR_SYSCALL_OFFSETS
	.align		4
        /*0080*/ 	.byte	0x04, 0x46
        /*0082*/ 	.short	(.L_33 - .L_32)


	//   ....[0]....
.L_32:
        /*0084*/ 	.word	0x00001690


	//----- nvinfo : EIATTR_MBARRIER_INSTR_OFFSETS
	.align		4
.L_33:
        /*0088*/ 	.byte	0x04, 0x39
        /*008a*/ 	.short	(.L_35 - .L_34)


	//   ....[0]....
.L_34:
        /*008c*/ 	.word	0x00000250
        /*0090*/ 	.word	0x000000ff
        /*0094*/ 	.word	0x00000000
        /*0098*/ 	.short	0x0100
        /*009a*/ 	.byte	0x08
	.zero		1


	//   ....[1]....
        /*009c*/ 	.word	0x00000260
        /*00a0*/ 	.word	0x000000ff
        /*00a4*/ 	.word	0x00000020
        /*00a8*/ 	.short	0x0100
        /*00aa*/ 	.byte	0x08
	.zero		1


	//   ....[2]....
        /*00ac*/ 	.word	0x00000270
        /*00b0*/ 	.word	0x000000ff
        /*00b4*/ 	.word	0x00000008
        /*00b8*/ 	.short	0x0100
        /*00ba*/ 	.byte	0x08
	.zero		1


	//   ....[3]....
        /*00bc*/ 	.word	0x00000280
        /*00c0*/ 	.word	0x000000ff
        /*00c4*/ 	.word	0x00000028
        /*00c8*/ 	.short	0x0100
        /*00ca*/ 	.byte	0x08
	.zero		1


	//   ....[4]....
        /*00cc*/ 	.word	0x00000290
        /*00d0*/ 	.word	0x000000ff
        /*00d4*/ 	.word	0x00000010
        /*00d8*/ 	.short	0x0100
        /*00da*/ 	.byte	0x08
	.zero		1


	//   ....[5]....
        /*00dc*/ 	.word	0x000002a0
        /*00e0*/ 	.word	0x000000ff
        /*00e4*/ 	.word	0x00000030
        /*00e8*/ 	.short	0x0100
        /*00ea*/ 	.byte	0x08
	.zero		1


	//   ....[6]....
        /*00ec*/ 	.word	0x000002b0
        /*00f0*/ 	.word	0x000000ff
        /*00f4*/ 	.word	0x00000018
        /*00f8*/ 	.short	0x0100
        /*00fa*/ 	.byte	0x08
	.zero		1


	//   ....[7]....
        /*00fc*/ 	.word	0x000002c0
        /*0100*/ 	.word	0x000000ff
        /*0104*/ 	.word	0x00000038
        /*0108*/ 	.short	0x0100
        /*010a*/ 	.byte	0x08
	.zero		1


	//   ....[8]....
        /*010c*/ 	.word	0x000006f0
        /*0110*/ 	.word	0x000000ff
        /*0114*/ 	.word	0x00000050
        /*0118*/ 	.short	0x0100
        /*011a*/ 	.byte	0x06
	.zero		1


	//   ....[9]....
        /*011c*/ 	.word	0x000007a0
        /*0120*/ 	.word	0x000000ff
        /*0124*/ 	.word	0x00000058
        /*0128*/ 	.short	0x0100
        /*012a*/ 	.byte	0x06
	.zero		1


	//   ....[10]....
        /*012c*/ 	.word	0x00001750
        /*0130*/ 	.word	0x00000003
        /*0134*/ 	.word	0x00000000
        /*0138*/ 	.short	0x010a
        /*013a*/ 	.byte	0x3f
	.zero		1


	//   ....[11]....
        /*013c*/ 	.word	0x000017b0
        /*0140*/ 	.word	0x00000003
        /*0144*/ 	.word	0x00000000
        /*0148*/ 	.short	0x010a
        /*014a*/ 	.byte	0x3f
	.zero		1


	//   ....[12]....
        /*014c*/ 	.word	0x00001cf0
        /*0150*/ 	.word	0x00000005
        /*0154*/ 	.word	0x00000000
        /*0158*/ 	.short	0x010a
        /*015a*/ 	.byte	0x3f
	.zero		1


	//   ....[13]....
        /*015c*/ 	.word	0x00001d30
        /*0160*/ 	.word	0x00000005
        /*0164*/ 	.word	0x00000000
        /*0168*/ 	.short	0x010a
        /*016a*/ 	.byte	0x3f
	.zero		1


	//   ....[14]....
        /*016c*/ 	.word	0x00002150
        /*0170*/ 	.word	0x00000004
        /*0174*/ 	.word	0x00000000
        /*0178*/ 	.short	0x0101
        /*017a*/ 	.byte	0x3f
	.zero		1


	//   ....[15]....
        /*017c*/ 	.word	0x00002310
        /*0180*/ 	.word	0x00000000
        /*0184*/ 	.word	0x00000000
        /*0188*/ 	.short	0x0101
        /*018a*/ 	.byte	0x3f
	.zero		1


	//   ....[16]....
        /*018c*/ 	.word	0x000050a0
        /*0190*/ 	.word	0x00000014
        /*0194*/ 	.word	0x00000020
        /*0198*/ 	.short	0x010a
        /*019a*/ 	.byte	0x3f
	.zero		1


	//   ....[17]....
        /*019c*/ 	.word	0x00005540
        /*01a0*/ 	.word	0x00000004
        /*01a4*/ 	.word	0x00000058
        /*01a8*/ 	.short	0x0101
        /*01aa*/ 	.byte	0x3f
	.zero		1


	//   ....[18]....
        /*01ac*/ 	.word	0x00005c60
        /*01b0*/ 	.word	0x00000005
        /*01b4*/ 	.word	0x00000000
        /*01b8*/ 	.short	0x010a
        /*01ba*/ 	.byte	0x3f
	.zero		1


	//   ....[19]....
        /*01bc*/ 	.word	0x00005ce0
        /*01c0*/ 	.word	0x00000007
        /*01c4*/ 	.word	0x00000000
        /*01c8*/ 	.short	0x010a
        /*01ca*/ 	.byte	0x3f
	.zero		1


	//   ....[20]....
        /*01cc*/ 	.word	0x00005d70
        /*01d0*/ 	.word	0x00000006
        /*01d4*/ 	.word	0x00000000
        /*01d8*/ 	.short	0x010a
        /*01da*/ 	.byte	0x3f
	.zero		1


	//   ....[21]....
        /*01dc*/ 	.word	0x00005e00
        /*01e0*/ 	.word	0x00000003
        /*01e4*/ 	.word	0x00000000
        /*01e8*/ 	.short	0x010a
        /*01ea*/ 	.byte	0x3f
	.zero		1


	//   ....[22]....
        /*01ec*/ 	.word	0x00005e60
        /*01f0*/ 	.word	0x00000003
        /*01f4*/ 	.word	0x00000000
        /*01f8*/ 	.short	0x010a
        /*01fa*/ 	.byte	0x3f
	.zero		1


	//   ....[23]....
        /*01fc*/ 	.word	0x00005eb0
        /*0200*/ 	.word	0x00000005
        /*0204*/ 	.word	0x00000000
        /*0208*/ 	.short	0x010a
        /*020a*/ 	.byte	0x3f
	.zero		1


	//   ....[24]....
        /*020c*/ 	.word	0x00005f80
        /*0210*/ 	.word	0x00000014
        /*0214*/ 	.word	0x00000020
        /*0218*/ 	.short	0x010a
        /*021a*/ 	.byte	0x3f
	.zero		1


	//   ....[25]....
        /*021c*/ 	.word	0x00006050
        /*0220*/ 	.word	0x00000005
        /*0224*/ 	.word	0x00000000
        /*0228*/ 	.short	0x010a
        /*022a*/ 	.byte	0x3f
	.zero		1


	//   ....[26]....
        /*022c*/ 	.word	0x000060a0
        /*0230*/ 	.word	0x00000007
        /*0234*/ 	.word	0x00000000
        /*0238*/ 	.short	0x010a
        /*023a*/ 	.byte	0x3f
	.zero		1


	//   ....[27]....
        /*023c*/ 	.word	0x000060f0
        /*0240*/ 	.word	0x00000006
        /*0244*/ 	.word	0x00000000
        /*0248*/ 	.short	0x010a
        /*024a*/ 	.byte	0x3f
	.zero		1


	//----- nvinfo : EIATTR_NUM_MBARRIERS
	.align		4
.L_35:
        /*024c*/ 	.byte	0x03, 0x38
        /*024e*/ 	.short	0x000a


	//----- nvinfo : EIATTR_EXIT_INSTR_OFFSETS
	.align		4
        /*0250*/ 	.byte	0x04, 0x1c
        /*0252*/ 	.short	(.L_37 - .L_36)


	//   ....[0]....
.L_36:
        /*0254*/ 	.word	0x000009f0


	//   ....[1]....
        /*0258*/ 	.word	0x00001200


	//   ....[2]....
        /*025c*/ 	.word	0x000046f0


	//   ....[3]....
        /*0260*/ 	.word	0x00004c50


	//   ....[4]....
        /*0264*/ 	.word	0x00005e50


	//----- nvinfo : EIATTR_MAX_THREADS
	.align		4
.L_37:
        /*0268*/ 	.byte	0x04, 0x05
        /*026a*/ 	.short	(.L_39 - .L_38)
.L_38:
        /*026c*/ 	.word	0x00000180
        /*0270*/ 	.word	0x00000001
        /*0274*/ 	.word	0x00000001


	//----- nvinfo : EIATTR_CRS_STACK_SIZE
	.align		4
.L_39:
        /*0278*/ 	.byte	0x04, 0x1e
        /*027a*/ 	.short	(.L_41 - .L_40)
.L_40:
        /*027c*/ 	.word	0x00000000


	//----- nvinfo : EIATTR_CBANK_PARAM_SIZE
	.align		4
.L_41:
        /*0280*/ 	.byte	0x03, 0x19
        /*0282*/ 	.short	0x0470


	//----- nvinfo : EIATTR_PARAM_CBANK
	.align		4
        /*0284*/ 	.byte	0x04, 0x0a
        /*0286*/ 	.short	(.L_43 - .L_42)
	.align		4
.L_42:
        /*0288*/ 	.word	index@(.nv.constant0._ZN7cutlass13device_kernelINS_4gemm6kernel13GemmUniversalIN4cute5tupleIJiiiiEEENS1_10collective13CollectiveMmaINS1_34MainloopSm90TmaGmmaWarpSpecializedILi4ENS5_IJNS4_1CILi4EEENSA_ILi2EEENSA_ILi1EEEEEENS1_35KernelTmaWarpSpecializedCooperativeEEENS5_IJNSA_ILi128EEENSA_ILi64EEESI_EEEfNS5_IJlSD_lEEEfSK_NS4_8TiledMMAINS4_8MMA_AtomIJNS4_4SM904GMMA29MMA_64x64x8_F32TF32TF32_SS_TNILNSO_7ScaleInE1ELSQ_1EEEEEENS4_6LayoutINS5_IJSC_SD_SD_EEENS5_IJSD_NSA_ILi0EEESV_EEEEENS5_IJNS4_10UnderscoreESY_SY_EEEEENS4_23SM90_TMA_LOAD_MULTICASTENS4_14ComposedLayoutINS4_7SwizzleILi3ELi4ELi3EEENS4_18smem_ptr_flag_bitsILi32EEENST_INS5_IJNSA_ILi8EEENSA_ILi32EEEEEENS5_IJS18_SD_EEEEEEEvNS4_8identityES11_S1C_vS1D_EENS_8epilogue10collective6detail29Sm90TmaWarpSpecializedAdapterINS1G_15DefaultEpilogueIfSK_SK_NS1F_6thread17LinearCombinationIfLi1EffLNS1K_9ScaleType4KindE0ELNS_15FloatRoundStyleE2EfEENS1_15EpilogueDefaultEEEEEvvEEEEvNT_6ParamsE)
        /*028c*/ 	.short	0x0210
        /*028e*/ 	.short	0x0470


	//----- nvinfo : EIATTR_SW_WAR
	.align		4
.L_43:
        /*0290*/ 	.byte	0x04, 0x36
        /*0292*/ 	.short	(.L_45 - .L_44)
.L_44:
        /*0294*/ 	.word	0x00000008
.L_45:


//--------------------- .nv.callgraph             --------------------------
	.section	.nv.callgraph,"",@"SHT_CUDA_CALLGRAPH"
	.align	4
	.sectionentsize	8
	.align		4
        /*0000*/ 	.word	0x00000000
	.align		4
        /*0004*/ 	.word	0xffffffff
	.align		4
        /*0008*/ 	.word	index@(_ZN7cutlass13device_kernelINS_4gemm6kernel13GemmUniversalIN4cute5tupleIJiiiiEEENS1_10collective13CollectiveMmaINS1_34MainloopSm90TmaGmmaWarpSpecializedILi4ENS5_IJNS4_1CILi4EEENSA_ILi2EEENSA_ILi1EEEEEENS1_35KernelTmaWarpSpecializedCooperativeEEENS5_IJNSA_ILi128EEENSA_ILi64EEESI_EEEfNS5_IJlSD_lEEEfSK_NS4_8TiledMMAINS4_8MMA_AtomIJNS4_4SM904GMMA29MMA_64x64x8_F32TF32TF32_SS_TNILNSO_7ScaleInE1ELSQ_1EEEEEENS4_6LayoutINS5_IJSC_SD_SD_EEENS5_IJSD_NSA_ILi0EEESV_EEEEENS5_IJNS4_10UnderscoreESY_SY_EEEEENS4_23SM90_TMA_LOAD_MULTICASTENS4_14ComposedLayoutINS4_7SwizzleILi3ELi4ELi3EEENS4_18smem_ptr_flag_bitsILi32EEENST_INS5_IJNSA_ILi8EEENSA_ILi32EEEEEENS5_IJS18_SD_EEEEEEEvNS4_8identityES11_S1C_vS1D_EENS_8epilogue10collective6detail29Sm90TmaWarpSpecializedAdapterINS1G_15DefaultEpilogueIfSK_SK_NS1F_6thread17LinearCombinationIfLi1EffLNS1K_9ScaleType4KindE0ELNS_15FloatRoundStyleE2EfEENS1_15EpilogueDefaultEEEEEvvEEEEvNT_6ParamsE)
	.align		4
        /*000c*/ 	.word	index@(__assertfail)
	.align		4
        /*0010*/ 	.word	0x00000000
	.align		4
        /*0014*/ 	.word	0xfffffffe
	.align		4
        /*0018*/ 	.word	0x00000000
	.align		4
        /*001c*/ 	.word	0xfffffffd
	.align		4
        /*0020*/ 	.word	0x00000000
	.align		4
        /*0024*/ 	.word	0xfffffffc


//--------------------- .nv.constant4             --------------------------
	.section	.nv.constant4,"a",@progbits
	.align	8
	.align		8
.nv.constant4:
        /*0000*/ 	.dword	__assertfail
	.align		8
        /*0008*/ 	.dword	__unnamed_1
	.align		8
        /*0010*/ 	.dword	_ZN40_INTERNAL_08be2d45_4_k_cu_13740258_167554cuda3std3__45__cpo5beginE
	.align		8
        /*0018*/ 	.dword	_ZN40_INTERNAL_08be2d45_4_k_cu_13740258_167554cuda3std3__45__cpo3endE
	.align		8
        /*0020*/ 	.dword	_ZN40_INTERNAL_08be2d45_4_k_cu_13740258_167554cuda3std3__45__cpo6cbeginE
	.align		8
        /*0028*/ 	.dword	_ZN40_INTERNAL_08be2d45_4_k_cu_13740258_167554cuda3std3__45__cpo4cendE
	.align		8
        /*0030*/ 	.dword	_ZN40_INTERNAL_08be2d45_4_k_cu_13740258_167554cuda3std3__442_GLOBAL__N__08be2d45_4_k_cu_13740258_167556ignoreE
	.align		8
        /*0038*/ 	.dword	_ZN40_INTERNAL_08be2d45_4_k_cu_13740258_167554cuda3std3__419piecewise_constructE
	.align		8
        /*0040*/ 	.dword	_ZN40_INTERNAL_08be2d45_4_k_cu_13740258_167554cuda3std3__48in_placeE
	.align		8
        /*0048*/ 	.dword	_ZN40_INTERNAL_08be2d45_4_k_cu_13740258_167554cuda3std6ranges3__45__cpo4swapE
	.align		8
        /*0050*/ 	.dword	_ZN40_INTERNAL_08be2d45_4_k_cu_13740258_167554cuda3std6ranges3__45__cpo9iter_moveE
	.align		8
        /*0058*/ 	.dword	_ZN40_INTERNAL_08be2d45_4_k_cu_13740258_167554cute7productE
	.align		8
        /*0060*/ 	.dword	_ZN40_INTERNAL_08be2d45_4_k_cu_13740258_167554cute1_E
	.align		8
        /*0068*/ 	.dword	$str$22
	.align		8
        /*0070*/ 	.dword	$str$23


//--------------------- .text._ZN7cutlass13device_kernelINS_4gemm6kernel13GemmUniversalIN4cute5tupleIJiiiiEEENS1_10collective13CollectiveMmaINS1_34MainloopSm90TmaGmmaWarpSpecializedILi4ENS5_IJNS4_1CILi4EEENSA_ILi2EEENSA_ILi1EEEEEENS1_35KernelTmaWarpSpecializedCooperativeEEENS5_IJNSA_ILi128EEENSA_ILi64EEESI_EEEfNS5_IJlSD_lEEEfSK_NS4_8TiledMMAINS4_8MMA_AtomIJNS4_4SM904GMMA29MMA_64x64x8_F32TF32TF32_SS_TNILNSO_7ScaleInE1ELSQ_1EEEEEENS4_6LayoutINS5_IJSC_SD_SD_EEENS5_IJSD_NSA_ILi0EEESV_EEEEENS5_IJNS4_10UnderscoreESY_SY_EEEEENS4_23SM90_TMA_LOAD_MULTICASTENS4_14ComposedLayoutINS4_7SwizzleILi3ELi4ELi3EEENS4_18smem_ptr_flag_bitsILi32EEENST_INS5_IJNSA_ILi8EEENSA_ILi32EEEEEENS5_IJS18_SD_EEEEEEEvNS4_8identityES11_S1C_vS1D_EENS_8epilogue10collective6detail29Sm90TmaWarpSpecializedAdapterINS1G_15DefaultEpilogueIfSK_SK_NS1F_6thread17LinearCombinationIfLi1EffLNS1K_9ScaleType4KindE0ELNS_15FloatRoundStyleE2EfEENS1_15EpilogueDefaultEEEEEvvEEEEvNT_6ParamsE --------------------------
	.section	.text._ZN7cutlass13device_kernelINS_4gemm6kernel13GemmUniversalIN4cute5tupleIJiiiiEEENS1_10collective13CollectiveMmaINS1_34MainloopSm90TmaGmmaWarpSpecializedILi4ENS5_IJNS4_1CILi4EEENSA_ILi2EEENSA_ILi1EEEEEENS1_35KernelTmaWarpSpecializedCooperativeEEENS5_IJNSA_ILi128EEENSA_ILi64EEESI_EEEfNS5_IJlSD_lEEEfSK_NS4_8TiledMMAINS4_8MMA_AtomIJNS4_4SM904GMMA29MMA_64x64x8_F32TF32TF32_SS_TNILNSO_7ScaleInE1ELSQ_1EEEEEENS4_6LayoutINS5_IJSC_SD_SD_EEENS5_IJSD_NSA_ILi0EEESV_EEEEENS5_IJNS4_10UnderscoreESY_SY_EEEEENS4_23SM90_TMA_LOAD_MULTICASTENS4_14ComposedLayoutINS4_7SwizzleILi3ELi4ELi3EEENS4_18smem_ptr_flag_bitsILi32EEENST_INS5_IJNSA_ILi8EEENSA_ILi32EEEEEENS5_IJS18_SD_EEEEEEEvNS4_8identityES11_S1C_vS1D_EENS_8epilogue10collective6detail29Sm90TmaWarpSpecializedAdapterINS1G_15DefaultEpilogueIfSK_SK_NS1F_6thread17LinearCombinationIfLi1EffLNS1K_9ScaleType4KindE0ELNS_15FloatRoundStyleE2EfEENS1_15EpilogueDefaultEEEEEvvEEEEvNT_6ParamsE,"ax",@progbits
	.align	128
.text._ZN7cutlass13device_kernelINS_4gemm6kernel13GemmUniversalIN4cute5tupleIJiiiiEEENS1_10collective13CollectiveMmaINS1_34MainloopSm90TmaGmmaWarpSpecializedILi4ENS5_IJNS4_1CILi4EEENSA_ILi2EEENSA_ILi1EEEEEENS1_35KernelTmaWarpSpecializedCooperativeEEENS5_IJNSA_ILi128EEENSA_ILi64EEESI_EEEfNS5_IJlSD_lEEEfSK_NS4_8TiledMMAINS4_8MMA_AtomIJNS4_4SM904GMMA29MMA_64x64x8_F32TF32TF32_SS_TNILNSO_7ScaleInE1ELSQ_1EEEEEENS4_6LayoutINS5_IJSC_SD_SD_EEENS5_IJSD_NSA_ILi0EEESV_EEEEENS5_IJNS4_10UnderscoreESY_SY_EEEEENS4_23SM90_TMA_LOAD_MULTICASTENS4_14ComposedLayoutINS4_7SwizzleILi3ELi4ELi3EEENS4_18smem_ptr_flag_bitsILi32EEENST_INS5_IJNSA_ILi8EEENSA_ILi32EEEEEENS5_IJS18_SD_EEEEEEEvNS4_8identityES11_S1C_vS1D_EENS_8epilogue10collective6detail29Sm90TmaWarpSpecializedAdapterINS1G_15DefaultEpilogueIfSK_SK_NS1F_6thread17LinearCombinationIfLi1EffLNS1K_9ScaleType4KindE0ELNS_15FloatRoundStyleE2EfEENS1_15EpilogueDefaultEEEEEvvEEEEvNT_6ParamsE:
        .type           _ZN7cutlass13device_kernelINS_4gemm6kernel13GemmUniversalIN4cute5tupleIJiiiiEEENS1_10collective13CollectiveMmaINS1_34MainloopSm90TmaGmmaWarpSpecializedILi4ENS5_IJNS4_1CILi4EEENSA_ILi2EEENSA_ILi1EEEEEENS1_35KernelTmaWarpSpecializedCooperativeEEENS5_IJNSA_ILi128EEENSA_ILi64EEESI_EEEfNS5_IJlSD_lEEEfSK_NS4_8TiledMMAINS4_8MMA_AtomIJNS4_4SM904GMMA29MMA_64x64x8_F32TF32TF32_SS_TNILNSO_7ScaleInE1ELSQ_1EEEEEENS4_6LayoutINS5_IJSC_SD_SD_EEENS5_IJSD_NSA_ILi0EEESV_EEEEENS5_IJNS4_10UnderscoreESY_SY_EEEEENS4_23SM90_TMA_LOAD_MULTICASTENS4_14ComposedLayoutINS4_7SwizzleILi3ELi4ELi3EEENS4_18smem_ptr_flag_bitsILi32EEENST_INS5_IJNSA_ILi8EEENSA_ILi32EEEEEENS5_IJS18_SD_EEEEEEEvNS4_8identityES11_S1C_vS1D_EENS_8epilogue10collective6detail29Sm90TmaWarpSpecializedAdapterINS1G_15DefaultEpilogueIfSK_SK_NS1F_6thread17LinearCombinationIfLi1EffLNS1K_9ScaleType4KindE0ELNS_15FloatRoundStyleE2EfEENS1_15EpilogueDefaultEEEEEvvEEEEvNT_6ParamsE,@function
        .size           _ZN7cutlass13device_kernelINS_4gemm6kernel13GemmUniversalIN4cute5tupleIJiiiiEEENS1_10collective13CollectiveMmaINS1_34MainloopSm90TmaGmmaWarpSpecializedILi4ENS5_IJNS4_1CILi4EEENSA_ILi2EEENSA_ILi1EEEEEENS1_35KernelTmaWarpSpecializedCooperativeEEENS5_IJNSA_ILi128EEENSA_ILi64EEESI_EEEfNS5_IJlSD_lEEEfSK_NS4_8TiledMMAINS4_8MMA_AtomIJNS4_4SM904GMMA29MMA_64x64x8_F32TF32TF32_SS_TNILNSO_7ScaleInE1ELSQ_1EEEEEENS4_6LayoutINS5_IJSC_SD_SD_EEENS5_IJSD_NSA_ILi0EEESV_EEEEENS5_IJNS4_10UnderscoreESY_SY_EEEEENS4_23SM90_TMA_LOAD_MULTICASTENS4_14ComposedLayoutINS4_7SwizzleILi3ELi4ELi3EEENS4_18smem_ptr_flag_bitsILi32EEENST_INS5_IJNSA_ILi8EEENSA_ILi32EEEEEENS5_IJS18_SD_EEEEEEEvNS4_8identityES11_S1C_vS1D_EENS_8epilogue10collective6detail29Sm90TmaWarpSpecializedAdapterINS1G_15DefaultEpilogueIfSK_SK_NS1F_6thread17LinearCombinationIfLi1EffLNS1K_9ScaleType4KindE0ELNS_15FloatRoundStyleE2EfEENS1_15EpilogueDefaultEEEEEvvEEEEvNT_6ParamsE,(.L_x_133 - _ZN7cutlass13device_kernelINS_4gemm6kernel13GemmUniversalIN4cute5tupleIJiiiiEEENS1_10collective13CollectiveMmaINS1_34MainloopSm90TmaGmmaWarpSpecializedILi4ENS5_IJNS4_1CILi4EEENSA_ILi2EEENSA_ILi1EEEEEENS1_35KernelTmaWarpSpecializedCooperativeEEENS5_IJNSA_ILi128EEENSA_ILi64EEESI_EEEfNS5_IJlSD_lEEEfSK_NS4_8TiledMMAINS4_8MMA_AtomIJNS4_4SM904GMMA29MMA_64x64x8_F32TF32TF32_SS_TNILNSO_7ScaleInE1ELSQ_1EEEEEENS4_6LayoutINS5_IJSC_SD_SD_EEENS5_IJSD_NSA_ILi0EEESV_EEEEENS5_IJNS4_10UnderscoreESY_SY_EEEEENS4_23SM90_TMA_LOAD_MULTICASTENS4_14ComposedLayoutINS4_7SwizzleILi3ELi4ELi3EEENS4_18smem_ptr_flag_bitsILi32EEENST_INS5_IJNSA_ILi8EEENSA_ILi32EEEEEENS5_IJS18_SD_EEEEEEEvNS4_8identityES11_S1C_vS1D_EENS_8epilogue10collective6detail29Sm90TmaWarpSpecializedAdapterINS1G_15DefaultEpilogueIfSK_SK_NS1F_6thread17LinearCombinationIfLi1EffLNS1K_9ScaleType4KindE0ELNS_15FloatRoundStyleE2EfEENS1_15EpilogueDefaultEEEEEvvEEEEvNT_6ParamsE)
        .other          _ZN7cutlass13device_kernelINS_4gemm6kernel13GemmUniversalIN4cute5tupleIJiiiiEEENS1_10collective13CollectiveMmaINS1_34MainloopSm90TmaGmmaWarpSpecializedILi4ENS5_IJNS4_1CILi4EEENSA_ILi2EEENSA_ILi1EEEEEENS1_35KernelTmaWarpSpecializedCooperativeEEENS5_IJNSA_ILi128EEENSA_ILi64EEESI_EEEfNS5_IJlSD_lEEEfSK_NS4_8TiledMMAINS4_8MMA_AtomIJNS4_4SM904GMMA29MMA_64x64x8_F32TF32TF32_SS_TNILNSO_7ScaleInE1ELSQ_1EEEEEENS4_6LayoutINS5_IJSC_SD_SD_EEENS5_IJSD_NSA_ILi0EEESV_EEEEENS5_IJNS4_10UnderscoreESY_SY_EEEEENS4_23SM90_TMA_LOAD_MULTICASTENS4_14ComposedLayoutINS4_7SwizzleILi3ELi4ELi3EEENS4_18smem_ptr_flag_bitsILi32EEENST_INS5_IJNSA_ILi8EEENSA_ILi32EEEEEENS5_IJS18_SD_EEEEEEEvNS4_8identityES11_S1C_vS1D_EENS_8epilogue10collective6detail29Sm90TmaWarpSpecializedAdapterINS1G_15DefaultEpilogueIfSK_SK_NS1F_6thread17LinearCombinationIfLi1EffLNS1K_9ScaleType4KindE0ELNS_15FloatRoundStyleE2EfEENS1_15EpilogueDefaultEEEEEvvEEEEvNT_6ParamsE,@"STO_CUDA_ENTRY STV_DEFAULT"
_ZN7cutlass13device_kernelINS_4gemm6kernel13GemmUniversalIN4cute5tupleIJiiiiEEENS1_10collective13CollectiveMmaINS1_34MainloopSm90TmaGmmaWarpSpecializedILi4ENS5_IJNS4_1CILi4EEENSA_ILi2EEENSA_ILi1EEEEEENS1_35KernelTmaWarpSpecializedCooperativeEEENS5_IJNSA_ILi128EEENSA_ILi64EEESI_EEEfNS5_IJlSD_lEEEfSK_NS4_8TiledMMAINS4_8MMA_AtomIJNS4_4SM904GMMA29MMA_64x64x8_F32TF32TF32_SS_TNILNSO_7ScaleInE1ELSQ_1EEEEEENS4_6LayoutINS5_IJSC_SD_SD_EEENS5_IJSD_NSA_ILi0EEESV_EEEEENS5_IJNS4_10UnderscoreESY_SY_EEEEENS4_23SM90_TMA_LOAD_MULTICASTENS4_14ComposedLayoutINS4_7SwizzleILi3ELi4ELi3EEENS4_18smem_ptr_flag_bitsILi32EEENST_INS5_IJNSA_ILi8EEENSA_ILi32EEEEEENS5_IJS18_SD_EEEEEEEvNS4_8identityES11_S1C_vS1D_EENS_8epilogue10collective6detail29Sm90TmaWarpSpecializedAdapterINS1G_15DefaultEpilogueIfSK_SK_NS1F_6thread17LinearCombinationIfLi1EffLNS1K_9ScaleType4KindE0ELNS_15FloatRoundStyleE2EfEENS1_15EpilogueDefaultEEEEEvvEEEEvNT_6ParamsE:
[----:B------:R-:W0:Y:S01]  /*0000*/  LDC R1, c[0x0][0x28] ;  /* 0x00000a00ff017b82 */ /* 0x000e220000000800 */
[----:B------:R-:W1:Y:S01]  /*0010*/  S2R R63, SR_TID.X ;  /* 0x00000000003f7919 */ /* 0x000e620000002100 */
[----:B------:R-:W-:Y:S01]  /*0020*/  ELECT P0, URZ, PT ;  /* 0x00000000003f782f */ /* 0x000fe20003800000 */
[----:B------:R-:W-:Y:S01]  /*0030*/  BSSY B0, `(.L_x_0) ;  /* 0x000000f000007945 */ /* 0x000fe20003800000 */
[--C-:B-1----:R-:W-:Y:S02]  /*0040*/  SHF.R.U32.HI R0, RZ, 0x5, R63.reuse ;  /* 0x00000005ff007819 */ /* 0x102fe4000001163f */
[----:B------:R-:W-:-:S03]  /*0050*/  SHF.R.U32.HI R6, RZ, 0x7, R63 ;  /* 0x00000007ff067819 */ /* 0x000fc6000001163f */
[----:B------:R-:W1:Y:S04]  /*0060*/  SHFL.IDX PT, R2, R0, RZ, 0x1f ;  /* 0x00001fff00027589 */ /* 0x000e6800000e0000 */
[----:B------:R2:W3:Y:S01]  /*0070*/  SHFL.IDX PT, R5, R6, RZ, 0x1f ;  /* 0x00001fff06057589 */ /* 0x0004e200000e0000 */
[----:B-1----:R-:W-:-:S13]  /*0080*/  ISETP.NE.OR P0, PT, R2, RZ, !P0 ;  /* 0x000000ff0200720c */ /* 0x002fda0004705670 */
[----:B0-23--:R-:W-:Y:S05]  /*0090*/  @P0 BRA `(.L_x_1) ;  /* 0x0000000000200947 */ /* 0x00dfea0003800000 */
[----:B------:R-:W-:Y:S02]  /*00a0*/  ULDC.64 UR4, c[0x0][0x198] ;  /* 0x0000660000047ab9 */ /* 0x000fe40000000a00 */
[----:B------:R-:W-:Y:S02]  /*00b0*/  UIADD3 UR6, UP0, UR4, 0xf0, URZ ;  /* 0x000000f004067890 */ /* 0x000fe4000ff1e03f */
[----:B------:R-:W-:Y:S02]  /*00c0*/  UIADD3 UR4, UP1, UR4, 0x1f0, URZ ;  /* 0x000001f004047890 */ /* 0x000fe4000ff3e03f */
[----:B------:R-:W-:Y:S02]  /*00d0*/  UIADD3.X UR7, URZ, UR5, URZ, UP0, !UPT ;  /* 0x000000053f077290 */ /* 0x000fe400087fe43f */
[----:B------:R-:W-:-:S07]  /*00e0*/  UIADD3.X UR5, URZ, UR5, URZ, UP1, !UPT ;  /* 0x000000053f057290 */ /* 0x000fce0008ffe43f */
[----:B------:R0:W-:Y:S02]  /*00f0*/  UTMACCTL.PF [UR6] ;  /* 0x00000000060079b9 */ /* 0x0001e40008040000 */
[----:B------:R0:W-:Y:S02]  /*0100*/  UTMACCTL.PF [UR4] ;  /* 0x00000000040079b9 */ /* 0x0001e40008040000 */
[----:B0-----:R-:W-:Y:S01]  /*0110*/  NOP ;  /* 0x0000000000007918 */ /* 0x001fe20000000000 */
.L_x_1:
[----:B------:R-:W-:Y:S05]  /*0120*/  BSYNC B0 ;  /* 0x0000000000007941 */ /* 0x000fea0003800000 */
.L_x_0:
[----:B------:R-:W0:Y:S01]  /*0130*/  SHFL.IDX PT, R3, R0, RZ, 0x1f ;  /* 0x00001fff00037589 */ /* 0x000e2200000e0000 */
[----:B------:R-:W-:-:S04]  /*0140*/  SHF.R.S32.HI R4, RZ, 0x1f, R63 ;  /* 0x0000001fff047819 */ /* 0x000fc8000001143f */
[----:B------:R-:W-:Y:S02]  /*0150*/  LEA.HI R4, R4, R63, RZ, 0x7 ;  /* 0x0000003f04047211 */ /* 0x000fe400078f38ff */
[----:B0-----:R-:W-:-:S13]  /*0160*/  ISETP.NE.AND P0, PT, R3, RZ, PT ;  /* 0x000000ff0300720c */ /* 0x001fda0003f05270 */
[----:B------:R-:W-:Y:S05]  /*0170*/  @P0 BRA `(.L_x_2) ;  /* 0x0000000000580947 */ /* 0x000fea0003800000 */
[----:B------:R-:W0:Y:S01]  /*0180*/  S2UR UR8, SR_CgaCtaId ;  /* 0x00000000000879c3 */ /* 0x000e220000008800 */
[----:B------:R-:W-:Y:S01]  /*0190*/  UMOV UR4, 0x400 ;  /* 0x0000040000047882 */ /* 0x000fe20000000000 */
[----:B------:R-:W-:Y:S01]  /*01a0*/  UMOV UR5, 0x1 ;  /* 0x0000000100057882 */ /* 0x000fe20000000000 */
[----:B------:R-:W-:Y:S01]  /*01b0*/  UMOV UR6, 0xa ;  /* 0x0000000a00067882 */ /* 0x000fe20000000000 */
[----:B------:R-:W-:Y:S01]  /*01c0*/  ELECT P0, URZ, PT ;  /* 0x00000000003f782f */ /* 0x000fe20003800000 */
[----:B------:R-:W-:-:S04]  /*01d0*/  UIADD3 UR6, -UR6, 0x100000, URZ ;  /* 0x0010000006067890 */ /* 0x000fc8000fffe13f */
[----:B------:R-:W-:Y:S02]  /*01e0*/  USHF.L.U32 UR7, UR6, 0xb, URZ ;  /* 0x0000000b06077899 */ /* 0x000fe4000800063f */
[----:B------:R-:W-:Y:S02]  /*01f0*/  USHF.L.U32 UR6, UR6, 0x1, URZ ;  /* 0x0000000106067899 */ /* 0x000fe4000800063f */
[----:B0-----:R-:W-:Y:S02]  /*0200*/  ULEA UR8, UR8, UR4, 0x18 ;  /* 0x0000000408087291 */ /* 0x001fe4000f8ec03f */
[----:B------:R-:W-:-:S04]  /*0210*/  UIADD3 UR4, -UR5, 0x100000, URZ ;  /* 0x0010000005047890 */ /* 0x000fc8000fffe13f */
[----:B------:R-:W-:Y:S02]  /*0220*/  USHF.L.U32 UR5, UR4, 0xb, URZ ;  /* 0x0000000b04057899 */ /* 0x000fe4000800063f */
[----:B------:R-:W-:Y:S01]  /*0230*/  USHF.L.U32 UR4, UR4, 0x1, URZ ;  /* 0x0000000104047899 */ /* 0x000fe2000800063f */
[----:B------:R-:W0:Y:S11]  /*0240*/  FENCE.VIEW.ASYNC.S ;  /* 0x00000000000073c6 */ /* 0x000e360000000000 */
[----:B0-----:R0:W1:Y:S01]  /*0250*/  SYNCS.EXCH.64 URZ, [UR8], UR4 ;  /* 0x00000004083f75b2 */ /* 0x0010620008000100 */
[----:B------:R0:W2:Y:S01]  /*0260*/  SYNCS.EXCH.64 URZ, [UR8+0x20], UR6 ;  /* 0x00002006083f75b2 */ /* 0x0000a20008000100 */
[----:B------:R0:W3:Y:S01]  /*0270*/  SYNCS.EXCH.64 URZ, [UR8+0x8], UR4 ;  /* 0x00000804083f75b2 */ /* 0x0000e20008000100 */
[----:B------:R0:W4:Y:S01]  /*0280*/  SYNCS.EXCH.64 URZ, [UR8+0x28], UR6 ;  /* 0x00002806083f75b2 */ /* 0x0001220008000100 */
[----:B------:R0:W0:Y:S01]  /*0290*/  SYNCS.EXCH.64 URZ, [UR8+0x10], UR4 ;  /* 0x00001004083f75b2 */ /* 0x0000220008000100 */
[----:B------:R0:W0:Y:S01]  /*02a0*/  SYNCS.EXCH.64 URZ, [UR8+0x30], UR6 ;  /* 0x00003006083f75b2 */ /* 0x0000220008000100 */
[----:B------:R0:W0:Y:S01]  /*02b0*/  SYNCS.EXCH.64 URZ, [UR8+0x18], UR4 ;  /* 0x00001804083f75b2 */ /* 0x0000220008000100 */
[----:B------:R0:W0:Y:S01]  /*02c0*/  SYNCS.EXCH.64 URZ, [UR8+0x38], UR6 ;  /* 0x00003806083f75b2 */ /* 0x0000220008000100 */
[----:B------:R-:W-:Y:S01]  /*02d0*/  NOP ;  /* 0x0000000000007918 */ /* 0x000fe20000000000 */
.L_x_2:
[----:B0-----:R-:W0:Y:S01]  /*02e0*/  S2UR UR8, SR_CTAID.X ;  /* 0x00000000000879c3 */ /* 0x001e220000002500 */
[----:B------:R-:W-:Y:S01]  /*02f0*/  LOP3.LUT R4, R4, 0xffffff80, RZ, 0xc0, !PT ;  /* 0xffffff8004047812 */ /* 0x000fe200078ec0ff */
[----:B------:R-:W5:Y:S01]  /*0300*/  SHFL.IDX PT, R0, R0, RZ, 0x1f ;  /* 0x00001fff00007589 */ /* 0x000f6200000e0000 */
[----:B------:R-:W-:Y:S01]  /*0310*/  SHF.R.S32.HI R12, RZ, 0x1f, R3 ;  /* 0x0000001fff0c7819 */ /* 0x000fe20000011403 */
[----:B------:R-:W-:Y:S01]  /*0320*/  ULDC UR4, c[0x0][0x150] ;  /* 0x0000540000047ab9 */ /* 0x000fe20000000800 */
[----:B------:R-:W-:Y:S01]  /*0330*/  ELECT P0, URZ, PT ;  /* 0x00000000003f782f */ /* 0x000fe20003800000 */
[----:B------:R-:W-:Y:S01]  /*0340*/  IMAD.IADD R8, R63, 0x1, -R4 ;  /* 0x000000013f087824 */ /* 0x000fe200078e0a04 */
[----:B------:R-:W-:Y:S01]  /*0350*/  LEA.HI R12, R12, R3, RZ, 0x2 ;  /* 0x000000030c0c7211 */ /* 0x000fe200078f10ff */
[----:B------:R-:W1:Y:S01]  /*0360*/  S2R R4, SR_CTAID.Y ;  /* 0x0000000000047919 */ /* 0x000e620000002600 */
[----:B------:R-:W2:Y:S01]  /*0370*/  LDC R11, c[0x0][0x144] ;  /* 0x00005100ff0b7b82 */ /* 0x000ea20000000800 */
[----:B------:R-:W-:Y:S01]  /*0380*/  NOP ;  /* 0x0000000000007918 */ /* 0x000fe20000000000 */
[----:B------:R-:W-:Y:S01]  /*0390*/  SHF.R.S32.HI R7, RZ, 0x1f, R8 ;  /* 0x0000001fff077819 */ /* 0x000fe20000011408 */
[----:B------:R-:W-:Y:S01]  /*03a0*/  NOP ;  /* 0x0000000000007918 */ /* 0x000fe20000000000 */
[----:B------:R-:W-:Y:S01]  /*03b0*/  LOP3.LUT R12, R12, 0x3ffffffc, RZ, 0xc0, !PT ;  /* 0x3ffffffc0c0c7812 */ /* 0x000fe200078ec0ff */
[----:B------:R-:W-:Y:S01]  /*03c0*/  IMAD.MOV.U32 R22, RZ, RZ, 0x1 ;  /* 0x00000001ff167424 */ /* 0x000fe200078e00ff */
[----:B------:R-:W-:-:S02]  /*03d0*/  LEA.HI R7, R7, R8, RZ, 0x3 ;  /* 0x0000000807077211 */ /* 0x000fc400078f18ff */
[----:B------:R-:W-:Y:S01]  /*03e0*/  ISETP.NE.AND P3, PT, R5, RZ, PT ;  /* 0x000000ff0500720c */ /* 0x000fe20003f65270 */
[----:B------:R-:W-:Y:S01]  /*03f0*/  IMAD.IADD R3, R3, 0x1, -R12 ;  /* 0x0000000103037824 */ /* 0x000fe200078e0a0c */
[--C-:B------:R-:W-:Y:S01]  /*0400*/  SHF.R.S32.HI R9, RZ, 0x3, R7.reuse ;  /* 0x00000003ff097819 */ /* 0x100fe20000011407 */
[----:B------:R-:W3:Y:S01]  /*0410*/  LDC R12, c[0x0][0x140] ;  /* 0x00005000ff0c7b82 */ /* 0x000ee20000000800 */
[----:B------:R-:W-:Y:S02]  /*0420*/  SHF.R.S32.HI R10, RZ, 0x1f, R7 ;  /* 0x0000001fff0a7819 */ /* 0x000fe40000011407 */
[----:B0-----:R-:W-:Y:S02]  /*0430*/  I2FP.F32.U32 R7, UR8 ;  /* 0x0000000800077c45 */ /* 0x001fe40008201000 */
[----:B------:R-:W-:Y:S02]  /*0440*/  LEA.HI R10, R10, R9, RZ, 0x2 ;  /* 0x000000090a0a7211 */ /* 0x000fe400078f10ff */
[----:B-----5:R-:W-:Y:S01]  /*0450*/  ISETP.NE.OR P0, PT, R0, RZ, !P0 ;  /* 0x000000ff0000720c */ /* 0x020fe20004705670 */
[----:B------:R-:W-:Y:S01]  /*0460*/  FMUL R7, R7, UR4 ;  /* 0x0000000407077c20 */ /* 0x000fe20008400000 */
[----:B------:R-:W-:Y:S01]  /*0470*/  LOP3.LUT R10, R10, 0xfffffffc, RZ, 0xc0, !PT ;  /* 0xfffffffc0a0a7812 */ /* 0x000fe200078ec0ff */
[----:B------:R-:W-:-:S04]  /*0480*/  ULDC UR4, c[0x0][0x154] ;  /* 0x0000550000047ab9 */ /* 0x000fc80000000800 */
[----:B------:R-:W0:Y:S01]  /*0490*/  F2I.U32.TRUNC.NTZ R7, R7 ;  /* 0x0000000700077305 */ /* 0x000e22000020f000 */
[----:B------:R-:W-:-:S04]  /*04a0*/  IMAD.IADD R10, R9, 0x1, -R10 ;  /* 0x00000001090a7824 */ /* 0x000fc800078e0a0a */
[----:B------:R-:W-:Y:S01]  /*04b0*/  IMAD R10, R3, 0x4, R10 ;  /* 0x00000004030a7824 */ /* 0x000fe200078e020a */
[----:B------:R-:W-:Y:S01]  /*04c0*/  VOTEU.ALL UP0, P0 ;  /* 0x00000000003f7886 */ /* 0x000fe20000000000 */
[----:B------:R-:W-:Y:S02]  /*04d0*/  VOTEU.ALL UP1, P0 ;  /* 0x00000000003f7886 */ /* 0x000fe40000020000 */
[----:B------:R-:W-:Y:S01]  /*04e0*/  IMAD.SHL.U32 R19, R10, 0x4, RZ ;  /* 0x000000040a137824 */ /* 0x000fe200078e00ff */
[----:B------:R-:W-:Y:S01]  /*04f0*/  SHF.R.S32.HI R3, RZ, 0x1f, R10 ;  /* 0x0000001fff037819 */ /* 0x000fe2000001140a */
[----:B------:R-:W5:Y:S01]  /*0500*/  @!UP0 S2UR UR7, SR_CgaCtaId ;  /* 0x00000000000789c3 */ /* 0x000f620000008800 */
[----:B------:R-:W-:Y:S01]  /*0510*/  @!UP0 UMOV UR6, 0x400 ;  /* 0x0000040000068882 */ /* 0x000fe20000000000 */
[----:B---3--:R-:W-:Y:S01]  /*0520*/  ISETP.EQ.U32.AND P2, PT, R12, 0x1, PT ;  /* 0x000000010c00780c */ /* 0x008fe20003f42070 */
[----:B0-----:R-:W-:Y:S01]  /*0530*/  IMAD.MOV R14, RZ, RZ, -R7 ;  /* 0x000000ffff0e7224 */ /* 0x001fe200078e0a07 */
[----:B------:R-:W-:-:S02]  /*0540*/  LEA.HI R0, R3, R10, RZ, 0x2 ;  /* 0x0000000a03007211 */ /* 0x000fc400078f10ff */
[----:B------:R-:W-:Y:S01]  /*0550*/  LOP3.LUT R19, R10, 0xc, R19, 0x78, !PT ;  /* 0x0000000c0a137812 */ /* 0x000fe200078e7813 */
[----:B--2---:R-:W-:Y:S01]  /*0560*/  IMAD R3, R11, R14, UR8 ;  /* 0x000000080b037e24 */ /* 0x004fe2000f8e020e */
[----:B------:R-:W-:Y:S01]  /*0570*/  LOP3.LUT R9, R0, 0xfffffffc, RZ, 0xc0, !PT ;  /* 0xfffffffc00097812 */ /* 0x000fe200078ec0ff */
[----:B------:R-:W0:Y:S01]  /*0580*/  LDC R7, c[0x0][0x148] ;  /* 0x00005200ff077b82 */ /* 0x000e220000000800 */
[----:B-1----:R-:W-:-:S03]  /*0590*/  I2FP.F32.U32 R11, R4 ;  /* 0x00000004000b7245 */ /* 0x002fc60000201000 */
[----:B------:R-:W-:Y:S01]  /*05a0*/  IMAD.IADD R0, R10, 0x1, -R9 ;  /* 0x000000010a007824 */ /* 0x000fe200078e0a09 */
[----:B------:R-:W-:Y:S01]  /*05b0*/  SHF.R.S32.HI R9, RZ, 0x1f, R2 ;  /* 0x0000001fff097819 */ /* 0x000fe20000011402 */
[----:B------:R-:W-:Y:S01]  /*05c0*/  FMUL R11, R11, UR4 ;  /* 0x000000040b0b7c20 */ /* 0x000fe20008400000 */
[----:B------:R-:W-:Y:S01]  /*05d0*/  UMOV UR4, 0x20 ;  /* 0x0000002000047882 */ /* 0x000fe20000000000 */
[----:B------:R-:W-:Y:S01]  /*05e0*/  VIADD R10, R5, 0xffffffff ;  /* 0xffffffff050a7836 */ /* 0x000fe20000000000 */
[----:B------:R-:W-:Y:S01]  /*05f0*/  ISETP.NE.AND P4, PT, R0, R3, PT ;  /* 0x000000030000720c */ /* 0x000fe20003f85270 */
[----:B------:R-:W-:-:S04]  /*0600*/  @!UP0 UIADD3 UR4, -UR4, 0x100000, URZ ;  /* 0x0010000004048890 */ /* 0x000fc8000fffe13f */
[----:B------:R-:W-:Y:S02]  /*0610*/  @!UP0 USHF.L.U32 UR5, UR4, 0xb, URZ ;  /* 0x0000000b04058899 */ /* 0x000fe4000800063f */
[----:B------:R-:W-:Y:S01]  /*0620*/  @!UP0 USHF.L.U32 UR4, UR4, 0x1, URZ ;  /* 0x0000000104048899 */ /* 0x000fe2000800063f */
[----:B------:R-:W-:Y:S01]  /*0630*/  LEA.HI R9, R9, R2, RZ, 0x2 ;  /* 0x0000000209097211 */ /* 0x000fe200078f10ff */
[----:B------:R-:W1:Y:S01]  /*0640*/  F2I.U32.TRUNC.NTZ R11, R11 ;  /* 0x0000000b000b7305 */ /* 0x000e62000020f000 */
[----:B------:R-:W-:Y:S01]  /*0650*/  ISETP.GE.U32.AND P6, PT, R10, 0x2, PT ;  /* 0x000000020a00780c */ /* 0x000fe20003fc6070 */
[----:B-----5:R-:W-:Y:S01]  /*0660*/  @!UP0 ULEA UR6, UR7, UR6, 0x18 ;  /* 0x0000000607068291 */ /* 0x020fe2000f8ec03f */
[----:B------:R-:W-:Y:S01]  /*0670*/  LOP3.LUT R9, R9, 0xfffffffc, RZ, 0xc0, !PT ;  /* 0xfffffffc09097812 */ /* 0x000fe200078ec0ff */
[----:B------:R-:W-:Y:S01]  /*0680*/  VOTEU.ALL UP0, P0 ;  /* 0x00000000003f7886 */ /* 0x000fe20000000000 */
[----:B------:R-:W-:-:S03]  /*0690*/  LOP3.LUT P0, RZ, R8, 0x7, RZ, 0xc0, !PT ;  /* 0x0000000708ff7812 */ /* 0x000fc6000780c0ff */
[----:B------:R-:W-:Y:S01]  /*06a0*/  IMAD.IADD R0, R2, 0x1, -R9 ;  /* 0x0000000102007824 */ /* 0x000fe200078e0a09 */
[----:B------:R-:W-:Y:S02]  /*06b0*/  ISETP.LT.U32.AND P0, PT, R19, 0x8, !P0 ;  /* 0x000000081300780c */ /* 0x000fe40004701070 */
[----:B------:R-:W-:Y:S02]  /*06c0*/  @P4 SHF.R.S32.HI R2, RZ, 0x1f, R19 ;  /* 0x0000001fff024819 */ /* 0x000fe40000011413 */
[----:B------:R-:W-:Y:S01]  /*06d0*/  ISETP.NE.AND P1, PT, R0, 0x3, PT ;  /* 0x000000030000780c */ /* 0x000fe20003f25270 */
[----:B------:R-:W2:Y:S02]  /*06e0*/  FENCE.VIEW.ASYNC.S ;  /* 0x00000000000073c6 */ /* 0x000ea40000000000 */
[----:B--2---:R2:W3:Y:S01]  /*06f0*/  @!UP0 SYNCS.EXCH.64 URZ, [UR6+0x50], UR4 ;  /* 0x00005004063f85b2 */ /* 0x0044e20008000100 */
[----:B-1----:R-:W-:Y:S01]  /*0700*/  IMAD.MOV R20, RZ, RZ, -R11 ;  /* 0x000000ffff147224 */ /* 0x002fe200078e0a0b */
[----:B------:R-:W-:-:S02]  /*0710*/  @P4 LEA.HI R2, R2, R19, RZ, 0x2 ;  /* 0x0000001302024211 */ /* 0x000fc400078f10ff */
[----:B------:R-:W-:Y:S01]  /*0720*/  ISETP.EQ.OR P1, PT, R0, RZ, !P1 ;  /* 0x000000ff0000720c */ /* 0x000fe20004f22670 */
[----:B0-----:R-:W-:Y:S01]  /*0730*/  IMAD R9, R7, R20, R4 ;  /* 0x0000001407097224 */ /* 0x001fe200078e0204 */
[----:B------:R-:W-:Y:S02]  /*0740*/  @P4 SHF.R.S32.HI R2, RZ, 0x2, R2 ;  /* 0x00000002ff024819 */ /* 0x000fe40000011402 */
[----:B------:R-:W-:Y:S02]  /*0750*/  ISETP.EQ.AND P1, PT, R5, RZ, P1 ;  /* 0x000000ff0500720c */ /* 0x000fe40000f22270 */
[----:B------:R-:W-:Y:S02]  /*0760*/  @P4 ISETP.NE.AND P5, PT, R2, R9, PT ;  /* 0x000000090200420c */ /* 0x000fe40003fa5270 */
[----:B------:R-:W-:Y:S02]  /*0770*/  SEL R9, RZ, 0x1, !P0 ;  /* 0x00000001ff097807 */ /* 0x000fe40004000000 */
[----:B------:R-:W-:-:S02]  /*0780*/  @P4 SEL R22, RZ, 0x1, P5 ;  /* 0x00000001ff164807 */ /* 0x000fc40002800000 */
[----:B------:R-:W-:Y:S01]  /*0790*/  SEL R18, RZ, 0x1, !P1 ;  /* 0x00000001ff127807 */ /* 0x000fe20004800000 */
[----:B------:R2:W0:Y:S01]  /*07a0*/  @!UP1 SYNCS.EXCH.64 URZ, [UR6+0x58], UR4 ;  /* 0x00005804063f95b2 */ /* 0x0004220008000100 */
[----:B------:R-:W-:Y:S01]  /*07b0*/  LOP3.LUT R22, R22, R9, RZ, 0xc0, !PT ;  /* 0x0000000916167212 */ /* 0x000fe200078ec0ff */
[----:B------:R-:W-:Y:S01]  /*07c0*/  NOP ;  /* 0x0000000000007918 */ /* 0x000fe20000000000 */
[----:B------:R-:W-:Y:S02]  /*07d0*/  LOP3.LUT R11, R63, 0x7f, RZ, 0xc0, !PT ;  /* 0x0000007f3f0b7812 */ /* 0x000fe400078ec0ff */
[----:B------:R-:W-:Y:S01]  /*07e0*/  SEL R18, R18, 0x2, P6 ;  /* 0x0000000212127807 */ /* 0x000fe20003000000 */
[----:B--23--:R-:W-:Y:S06]  /*07f0*/  @!P2 BRA `(.L_x_3) ;  /* 0x000000000008a947 */ /* 0x00cfec0003800000 */
[----:B0---4-:R-:W-:Y:S01]  /*0800*/  UCGABAR_ARV ;  /* 0x00000000000079c7 */ /* 0x011fe20008000000 */
[----:B------:R-:W-:Y:S05]  /*0810*/  BRA `(.L_x_4) ;  /* 0x0000000000047947 */ /* 0x000fea0003800000 */
.L_x_3:
[----:B0---4-:R-:W-:Y:S01]  /*0820*/  NOP ;  /* 0x0000000000007918 */ /* 0x011fe20000000000 */
.L_x_4:
[----:B------:R-:W0:Y:S01]  /*0830*/  LDC R2, c[0x0][0x65c] ;  /* 0x00019700ff027b82 */ /* 0x000e220000000800 */
[----:B------:R-:W-:Y:S02]  /*0840*/  IMAD.U32 R8, RZ, RZ, UR8 ;  /* 0x00000008ff087e24 */ /* 0x000fe4000f8e00ff */
[----:B------:R-:W-:Y:S01]  /*0850*/  IMAD.MOV.U32 R9, RZ, RZ, RZ ;  /* 0x000000ffff097224 */ /* 0x000fe200078e00ff */
[----:B0-----:R-:W-:-:S04]  /*0860*/  ISETP.NE.AND P1, PT, R2, 0x1, PT ;  /* 0x000000010200780c */ /* 0x001fc80003f25270 */
[----:B------:R-:W-:-:S09]  /*0870*/  P2R R5, PR, RZ, 0x2 ;  /* 0x00000002ff057803 */ /* 0x000fd20000000000 */
[----:B------:R-:W0:Y:S01]  /*0880*/  @P1 LDC R17, c[0x0][0x10] ;  /* 0x00000400ff111b82 */ /* 0x000e220000000800 */
[----:B------:R-:W-:Y:S02]  /*0890*/  @P1 IMAD.MOV.U32 R5, RZ, RZ, RZ ;  /* 0x000000ffff051224 */ /* 0x000fe400078e00ff */
[----:B------:R-:W-:-:S05]  /*08a0*/  @P1 IMAD.MOV.U32 R15, RZ, RZ, RZ ;  /* 0x000000ffff0f1224 */ /* 0x000fca00078e00ff */
[----:B------:R-:W1:Y:S01]  /*08b0*/  @!P1 LDC R13, c[0x0][0xc] ;  /* 0x00000300ff0d9b82 */ /* 0x000e620000000800 */
[----:B------:R-:W-:Y:S01]  /*08c0*/  ULDC UR4, c[0x0][0xc] ;  /* 0x0000030000047ab9 */ /* 0x000fe20000000800 */
[----:B------:R-:W-:Y:S01]  /*08d0*/  ULDC UR5, c[0x0][0x10] ;  /* 0x0000040000057ab9 */ /* 0x000fe20000000800 */
[----:B------:R-:W-:Y:S01]  /*08e0*/  ULDC UR6, c[0x0][0x14] ;  /* 0x0000050000067ab9 */ /* 0x000fe20000000800 */
[----:B------:R-:W-:-:S04]  /*08f0*/  UIMAD.WIDE.U32 UR4, UR4, UR5, URZ ;  /* 0x00000005040472a5 */ /* 0x000fc8000f8e003f */
[----:B------:R-:W-:Y:S02]  /*0900*/  UIMAD.WIDE.U32 UR38, UR4, UR6, URZ ;  /* 0x00000006042672a5 */ /* 0x000fe4000f8e003f */
[----:B------:R-:W-:-:S04]  /*0910*/  UIMAD UR41, UR5, UR6, URZ ;  /* 0x00000006052972a4 */ /* 0x000fc8000f8e023f */
[----:B------:R-:W-:Y:S01]  /*0920*/  UIADD3 UR41, UR39, UR41, URZ ;  /* 0x0000002927297290 */ /* 0x000fe2000fffe03f */
[----:B0-----:R-:W-:-:S04]  /*0930*/  @P1 IMAD.WIDE.U32 R16, R17, UR8, R4 ;  /* 0x0000000811101c25 */ /* 0x001fc8000f8e0004 */
[----:B------:R-:W-:Y:S02]  /*0940*/  @P1 IMAD.IADD R17, R17, 0x1, R15 ;  /* 0x0000000111111824 */ /* 0x000fe400078e020f */
[----:B-1----:R-:W-:-:S04]  /*0950*/  @!P1 IMAD.WIDE.U32 R8, R4, R13, R8 ;  /* 0x0000000d04089225 */ /* 0x002fc800078e0008 */
[----:B------:R-:W-:Y:S02]  /*0960*/  @!P1 IMAD.MOV.U32 R16, RZ, RZ, R8 ;  /* 0x000000ffff109224 */ /* 0x000fe400078e0008 */
[----:B------:R-:W-:Y:S01]  /*0970*/  @!P1 IMAD.MOV.U32 R17, RZ, RZ, R9 ;  /* 0x000000ffff119224 */ /* 0x000fe200078e0009 */
[----:B------:R-:W-:Y:S06]  /*0980*/  @!P2 BRA `(.L_x_5) ;  /* 0x00000000000ca947 */ /* 0x000fec0003800000 */
[----:B------:R-:W-:Y:S01]  /*0990*/  UCGABAR_WAIT ;  /* 0x0000000000007dc7 */ /* 0x000fe20008000000 */
[----:B------:R-:W-:Y:S01]  /*09a0*/  CCTL.IVALL ;  /* 0x00000000ff00798f */ /* 0x000fe20002000000 */
[----:B------:R-:W-:Y:S05]  /*09b0*/  BRA `(.L_x_6) ;  /* 0x0000000000047947 */ /* 0x000fea0003800000 */
.L_x_5:
[----:B------:R-:W-:Y:S06]  /*09c0*/  BAR.SYNC.DEFER_BLOCKING 0x0 ;  /* 0x0000000000007b1d */ /* 0x000fec0000010000 */
.L_x_6:
[----:B------:R-:W-:Y:S05]  /*09d0*/  @!P3 BRA `(.L_x_7) ;  /* 0x0000003c0048b947 */ /* 0x000fea0003800000 */
[----:B------:R-:W-:-:S13]  /*09e0*/  ISETP.GT.U32.AND P0, PT, R10, 0x1, PT ;  /* 0x000000010a00780c */ /* 0x000fda0003f04070 */
[----:B------:R-:W-:Y:S05]  /*09f0*/  @P0 EXIT ;  /* 0x000000000000094d */ /* 0x000fea0003800000 */
[----:B------:R-:W-:Y:S01]  /*0a00*/  ULDC.64 UR4, c[0x0][0x650] ;  /* 0x0001940000047ab9 */ /* 0x000fe20000000a00 */
[----:B------:R-:W-:Y:S01]  /*0a10*/  PRMT R0, RZ, 0x7610, R0 ;  /* 0x00007610ff007816 */ /* 0x000fe20000000000 */
[----:B------:R-:W-:Y:S01]  /*0a20*/  IMAD.MOV.U32 R71, RZ, RZ, -0x1 ;  /* 0xffffffffff477424 */ /* 0x000fe200078e00ff */
[----:B------:R-:W-:Y:S01]  /*0a30*/  ISETP.GE.U32.AND P0, PT, R16, UR4, PT ;  /* 0x0000000410007c0c */ /* 0x000fe2000bf06070 */
[----:B------:R-:W-:Y:S02]  /*0a40*/  IMAD.MOV.U32 R70, RZ, RZ, -0x1 ;  /* 0xffffffffff467424 */ /* 0x000fe400078e00ff */
[----:B------:R-:W-:Y:S01]  /*0a50*/  IMAD.MOV.U32 R69, RZ, RZ, -0x1 ;  /* 0xffffffffff457424 */ /* 0x000fe200078e00ff */
[----:B------:R-:W-:-:S13]  /*0a60*/  ISETP.GE.U32.AND.EX P0, PT, R17, UR5, PT, P0 ;  /* 0x0000000511007c0c */ /* 0x000fda000bf06100 */
[----:B------:R-:W-:Y:S05]  /*0a70*/  @P0 BRA `(.L_x_8) ;  /* 0x0000000400280947 */ /* 0x000fea0003800000 */
[----:B------:R-:W0:Y:S01]  /*0a80*/  LDC.64 R24, c[0x0][0x628] ;  /* 0x00018a00ff187b82 */ /* 0x000e220000000a00 */
[----:B------:R-:W-:Y:S02]  /*0a90*/  IMAD.MOV.U32 R8, RZ, RZ, R16 ;  /* 0x000000ffff087224 */ /* 0x000fe400078e0010 */
[----:B------:R-:W-:-:S05]  /*0aa0*/  IMAD.MOV.U32 R9, RZ, RZ, R17 ;  /* 0x000000ffff097224 */ /* 0x000fca00078e0011 */
[----:B------:R-:W1:Y:S08]  /*0ab0*/  LDC R0, c[0x0][0x630] ;  /* 0x00018c00ff007b82 */ /* 0x000e700000000800 */
[----:B------:R-:W2:Y:S01]  /*0ac0*/  LDC.64 R26, c[0x0][0x620] ;  /* 0x00018800ff1a7b82 */ /* 0x000ea20000000a00 */
[----:B0-----:R-:W-:-:S04]  /*0ad0*/  ISETP.NE.U32.AND P0, PT, R24, RZ, PT ;  /* 0x000000ff1800720c */ /* 0x001fc80003f05070 */
[----:B------:R-:W-:-:S13]  /*0ae0*/  ISETP.NE.AND.EX P0, PT, R25, RZ, PT, P0 ;  /* 0x000000ff1900720c */ /* 0x000fda0003f05300 */
[----:B-12---:R-:W-:Y:S05]  /*0af0*/  @!P0 BRA `(.L_x_9) ;  /* 0x0000000000288947 */ /* 0x006fea0003800000 */
[----:B------:R-:W0:Y:S02]  /*0b00*/  LDC R15, c[0x0][0x634] ;  /* 0x00018d00ff0f7b82 */ /* 0x000e240000000800 */
[----:B0-----:R-:W-:-:S05]  /*0b10*/  IADD3 R15, P0, R16, R15, RZ ;  /* 0x0000000f100f7210 */ /* 0x001fca0007f1e0ff */
[----:B------:R-:W-:-:S04]  /*0b20*/  IMAD.X R21, RZ, RZ, R17, P0 ;  /* 0x000000ffff157224 */ /* 0x000fc800000e0611 */
[----:B------:R-:W-:-:S04]  /*0b30*/  IMAD.WIDE.U32 R8, R21, R24, RZ ;  /* 0x0000001815087225 */ /* 0x000fc800078e00ff */
[----:B------:R-:W-:-:S04]  /*0b40*/  IMAD.WIDE.U32 R12, P0, R15, R25, R8 ;  /* 0x000000190f0c7225 */ /* 0x000fc80007800008 */
[----:B------:R-:W-:-:S04]  /*0b50*/  IMAD.WIDE.U32 R8, R15, R24, RZ ;  /* 0x000000180f087225 */ /* 0x000fc800078e00ff */
[----:B------:R-:W-:Y:S01]  /*0b60*/  IMAD.X R15, RZ, RZ, RZ, P0 ;  /* 0x000000ffff0f7224 */ /* 0x000fe200000e06ff */
[----:B------:R-:W-:Y:S01]  /*0b70*/  IADD3 RZ, P0, R9, R12, RZ ;  /* 0x0000000c09ff7210 */ /* 0x000fe20007f1e0ff */
[----:B------:R-:W-:-:S04]  /*0b80*/  IMAD.MOV.U32 R14, RZ, RZ, R13 ;  /* 0x000000ffff0e7224 */ /* 0x000fc800078e000d */
[----:B------:R-:W-:-:S08]  /*0b90*/  IMAD.WIDE.U32.X R8, R21, R25, R14, P0 ;  /* 0x0000001915087225 */ /* 0x000fd000000e040e */
.L_x_9:
[----:B------:R-:W0:Y:S01]  /*0ba0*/  LDC.64 R28, c[0x0][0x640] ;  /* 0x00019000ff1c7b82 */ /* 0x000e220000000a00 */
[--C-:B------:R-:W-:Y:S01]  /*0bb0*/  SHF.R.U64 R69, R8, R0, R9.reuse ;  /* 0x0000000008457219 */ /* 0x100fe20000001209 */
[----:B------:R-:W-:Y:S01]  /*0bc0*/  IMAD R20, R7, R20, R4 ;  /* 0x0000001407147224 */ /* 0x000fe200078e0204 */
[----:B------:R-:W-:Y:S02]  /*0bd0*/  SHF.R.U32.HI R0, RZ, R0, R9 ;  /* 0x00000000ff007219 */ /* 0x000fe40000011609 */
[----:B------:R-:W-:-:S03]  /*0be0*/  IADD3 R5, P0, RZ, -R69, RZ ;  /* 0x80000045ff057210 */ /* 0x000fc60007f1e0ff */
[----:B------:R-:W1:Y:S02]  /*0bf0*/  LDC R12, c[0x0][0x618] ;  /* 0x00018600ff0c7b82 */ /* 0x000e640000000800 */
[----:B------:R-:W-:-:S04]  /*0c00*/  IMAD.X R9, RZ, RZ, ~R0, P0 ;  /* 0x000000ffff097224 */ /* 0x000fc800000e0e00 */
[-C--:B------:R-:W-:Y:S02]  /*0c10*/  IMAD R0, R9, R26.reuse, RZ ;  /* 0x0000001a09007224 */ /* 0x080fe400078e02ff */
[----:B------:R-:W2:Y:S01]  /*0c20*/  LDC R14, c[0x0][0x608] ;  /* 0x00018200ff0e7b82 */ /* 0x000ea20000000800 */
[----:B------:R-:W-:-:S04]  /*0c30*/  IMAD.WIDE.U32 R8, R5, R26, R16 ;  /* 0x0000001a05087225 */ /* 0x000fc800078e0010 */
[----:B------:R-:W-:Y:S02]  /*0c40*/  IMAD R5, R5, R27, R0 ;  /* 0x0000001b05057224 */ /* 0x000fe400078e0200 */
[----:B------:R-:W-:Y:S01]  /*0c50*/  IMAD.MOV.U32 R27, RZ, RZ, 0x1 ;  /* 0x00000001ff1b7424 */ /* 0x000fe200078e00ff */
[----:B------:R-:W3:Y:S01]  /*0c60*/  LDC R24, c[0x0][0x658] ;  /* 0x00019600ff187b82 */ /* 0x000ee20000000800 */
[----:B------:R-:W-:Y:S01]  /*0c70*/  IMAD.IADD R5, R9, 0x1, R5 ;  /* 0x0000000109057824 */ /* 0x000fe200078e0205 */
[----:B0-----:R-:W-:Y:S01]  /*0c80*/  ISETP.NE.U32.AND P0, PT, R28, RZ, PT ;  /* 0x000000ff1c00720c */ /* 0x001fe20003f05070 */
[----:B------:R-:W-:-:S03]  /*0c90*/  IMAD.MOV.U32 R9, RZ, RZ, -0x1 ;  /* 0xffffffffff097424 */ /* 0x000fc600078e00ff */
[----:B------:R-:W-:Y:S02]  /*0ca0*/  ISETP.NE.AND.EX P0, PT, R29, RZ, PT, P0 ;  /* 0x000000ff1d00720c */ /* 0x000fe40003f05300 */
[----:B------:R-:W0:Y:S01]  /*0cb0*/  LDC R21, c[0x0][0x600] ;  /* 0x00018000ff157b82 */ /* 0x000e220000000800 */
[-CC-:B-1----:R-:W-:Y:S02]  /*0cc0*/  SHF.R.U64 R10, R8, R12.reuse, R5.reuse ;  /* 0x0000000c080a7219 */ /* 0x182fe40000001205 */
[----:B------:R-:W-:-:S05]  /*0cd0*/  SHF.R.U32.HI R5, RZ, R12, R5 ;  /* 0x0000000cff057219 */ /* 0x000fca0000011605 */
[----:B------:R-:W1:Y:S01]  /*0ce0*/  LDC R23, c[0x0][0x648] ;  /* 0x00019200ff177b82 */ /* 0x000e620000000800 */
[-CC-:B--2---:R-:W-:Y:S02]  /*0cf0*/  SHF.R.U64 R30, R10, R14.reuse, R5.reuse ;  /* 0x0000000e0a1e7219 */ /* 0x184fe40000001205 */
[----:B------:R-:W-:-:S05]  /*0d00*/  SHF.R.U32.HI R5, RZ, R14, R5 ;  /* 0x0000000eff057219 */ /* 0x000fca0000011605 */
[----:B------:R-:W2:Y:S01]  /*0d10*/  LDC R25, c[0x0][0x638] ;  /* 0x00018e00ff197b82 */ /* 0x000ea20000000800 */
[-CC-:B---3--:R-:W-:Y:S02]  /*0d20*/  SHF.R.U64 R14, R30, R24.reuse, R5.reuse ;  /* 0x000000181e0e7219 */ /* 0x188fe40000001205 */
[-C--:B------:R-:W-:Y:S02]  /*0d30*/  SHF.L.U32 R0, R9, R24.reuse, RZ ;  /* 0x0000001809007219 */ /* 0x080fe400000006ff */
[----:B------:R-:W-:Y:S01]  /*0d40*/  SHF.R.U32.HI R5, RZ, R24, R5 ;  /* 0x00000018ff057219 */ /* 0x000fe20000011605 */
[----:B------:R-:W-:Y:S01]  /*0d50*/  IMAD.MOV.U32 R4, RZ, RZ, R14 ;  /* 0x000000ffff047224 */ /* 0x000fe200078e000e */
[----:B------:R-:W-:Y:S01]  /*0d60*/  LOP3.LUT R7, RZ, R0, RZ, 0x33, !PT ;  /* 0x00000000ff077212 */ /* 0x000fe200078e33ff */
[----:B------:R-:W3:Y:S01]  /*0d70*/  LDC R26, c[0x0][0x610] ;  /* 0x00018400ff1a7b82 */ /* 0x000ee20000000800 */
[----:B------:R-:W-:Y:S05]  /*0d80*/  @!P0 BRA `(.L_x_10) ;  /* 0x0000000000288947 */ /* 0x000fea0003800000 */
[----:B------:R-:W4:Y:S02]  /*0d90*/  LDC R13, c[0x0][0x64c] ;  /* 0x00019300ff0d7b82 */ /* 0x000f240000000800 */
[----:B----4-:R-:W-:-:S05]  /*0da0*/  IADD3 R13, P0, R14, R13, RZ ;  /* 0x0000000d0e0d7210 */ /* 0x010fca0007f1e0ff */
        /* <DEDUP_REMOVED lines=8> */
.L_x_10:
[----:B-1----:R-:W-:Y:S01]  /*0e30*/  SHF.R.U64 R4, R4, R23, R5 ;  /* 0x0000001704047219 */ /* 0x002fe20000001205 */
[----:B0-----:R-:W-:Y:S01]  /*0e40*/  VIADD R5, R21, 0xffffffff ;  /* 0xffffffff15057836 */ /* 0x001fe20000000000 */
[----:B------:R-:W-:Y:S02]  /*0e50*/  SHF.L.U32 R0, R27, R24, RZ ;  /* 0x000000181b007219 */ /* 0x000fe400000006ff */
[----:B------:R-:W-:Y:S01]  /*0e60*/  LOP3.LUT R7, R30, R7, RZ, 0xc0, !PT ;  /* 0x000000071e077212 */ /* 0x000fe200078ec0ff */
[----:B------:R-:W-:Y:S01]  /*0e70*/  IMAD.MOV R8, RZ, RZ, -R4 ;  /* 0x000000ffff087224 */ /* 0x000fe200078e0a04 */
[----:B------:R-:W-:Y:S02]  /*0e80*/  SEL R3, R3, R20, !P1 ;  /* 0x0000001403037207 */ /* 0x000fe40004800000 */
[----:B------:R-:W-:Y:S01]  /*0e90*/  LOP3.LUT R5, R10, R5, RZ, 0xc0, !PT ;  /* 0x000000050a057212 */ /* 0x000fe200078ec0ff */
[----:B------:R-:W-:Y:S02]  /*0ea0*/  IMAD R4, R0, R4, R7 ;  /* 0x0000000400047224 */ /* 0x000fe400078e0207 */
[----:B--2---:R-:W-:-:S02]  /*0eb0*/  IMAD R0, R8, R25, R14 ;  /* 0x0000001908007224 */ /* 0x004fc400078e020e */
[----:B---3--:R-:W-:Y:S02]  /*0ec0*/  IMAD R3, R4, R26, R3 ;  /* 0x0000001a04037224 */ /* 0x008fe400078e0203 */
[----:B------:R-:W-:Y:S02]  /*0ed0*/  IMAD.MOV.U32 R7, RZ, RZ, 0x1 ;  /* 0x00000001ff077424 */ /* 0x000fe400078e00ff */
[----:B------:R-:W-:-:S03]  /*0ee0*/  IMAD R4, R0, R21, R5 ;  /* 0x0000001500047224 */ /* 0x000fc600078e0205 */
[----:B------:R-:W-:Y:S02]  /*0ef0*/  PRMT R0, R7, 0x7610, R0 ;  /* 0x0000761007007816 */ /* 0x000fe40000000000 */
[----:B------:R-:W-:Y:S02]  /*0f00*/  SEL R70, R4, R3, !P1 ;  /* 0x0000000304467207 */ /* 0x000fe40004800000 */
[----:B------:R-:W-:-:S07]  /*0f10*/  SEL R71, R3, R4, !P1 ;  /* 0x0000000403477207 */ /* 0x000fce0004800000 */
.L_x_8:
[----:B------:R-:W-:-:S08]  /*0f20*/  NOP ;  /* 0x0000000000007918 */ /* 0x000fd00000000000 */
[----:B------:R-:W0:Y:S02]  /*0f30*/  USETMAXREG.TRY_ALLOC.CTAPOOL UP0, 0xe8 ;  /* 0x000000e8000079c8 */ /* 0x000e240008000600 */
[----:B0-----:R-:W-:-:S13]  /*0f40*/  PLOP3.LUT P0, PT, PT, PT, UP0, 0x80, 0x0 ;  /* 0x000000000000781c */ /* 0x001fda0003f0f008 */
[----:B------:R-:W-:Y:S05]  /*0f50*/  @!P0 BRA `(.L_x_8) ;  /* 0xfffffffc00f08947 */ /* 0x000fea000383ffff */
[----:B------:R-:W-:Y:S01]  /*0f60*/  ULDC.64 UR4, c[0x0][0x598] ;  /* 0x0001660000047ab9 */ /* 0x000fe20000000a00 */
[----:B------:R-:W-:Y:S01]  /*0f70*/  ULDC.64 UR36, c[0x0][0x208] ;  /* 0x0000820000247ab9 */ /* 0x000fe20000000a00 */
[----:B------:R-:W-:-:S04]  /*0f80*/  ISETP.NE.U32.AND P0, PT, RZ, UR4, PT ;  /* 0x00000004ff007c0c */ /* 0x000fc8000bf05070 */
[----:B------:R-:W-:-:S13]  /*0f90*/  ISETP.NE.AND.EX P0, PT, RZ, UR5, PT, P0 ;  /* 0x00000005ff007c0c */ /* 0x000fda000bf05300 */
[----:B------:R-:W-:Y:S05]  /*0fa0*/  @!P0 BRA `(.L_x_11) ;  /* 0x00000000001c8947 */ /* 0x000fea0003800000 */
[----:B------:R-:W0:Y:S02]  /*0fb0*/  LDC.64 R4, c[0x0][0x598] ;  /* 0x00016600ff047b82 */ /* 0x000e240000000a00 */
[----:B0-----:R-:W2:Y:S02]  /*0fc0*/  LDG.E.64 R4, desc[UR36][R4.64] ;  /* 0x0000002404047981 */ /* 0x001ea4000c1e1b00 */
[----:B--2---:R-:W-:-:S04]  /*0fd0*/  ISETP.NE.U32.AND P0, PT, R4, RZ, PT ;  /* 0x000000ff0400720c */ /* 0x004fc80003f05070 */
[----:B------:R-:W-:-:S13]  /*0fe0*/  ISETP.NE.AND.EX P0, PT, R5, RZ, PT, P0 ;  /* 0x000000ff0500720c */ /* 0x000fda0003f05300 */
[----:B------:R-:W-:Y:S05]  /*0ff0*/  @!P0 BRA `(.L_x_11) ;  /* 0x0000000000088947 */ /* 0x000fea0003800000 */
[----:B------:R0:W5:Y:S01]  /*1000*/  LD.E R23, desc[UR36][R4.64] ;  /* 0x0000002404177980 */ /* 0x000162000c101900 */
[----:B------:R-:W-:Y:S05]  /*1010*/  BRA `(.L_x_12) ;  /* 0x0000000000247947 */ /* 0x000fea0003800000 */
.L_x_11:
[----:B------:R-:W-:Y:S02]  /*1020*/  ULDC.64 UR4, c[0x0][0x588] ;  /* 0x0001620000047ab9 */ /* 0x000fe40000000a00 */
[----:B------:R-:W-:-:S04]  /*1030*/  ISETP.NE.U32.AND P0, PT, RZ, UR4, PT ;  /* 0x00000004ff007c0c */ /* 0x000fc8000bf05070 */
[----:B------:R-:W-:-:S13]  /*1040*/  ISETP.NE.AND.EX P0, PT, RZ, UR5, PT, P0 ;  /* 0x00000005ff007c0c */ /* 0x000fda000bf05300 */
[----:B------:R-:W-:Y:S05]  /*1050*/  @!P0 BRA `(.L_x_13) ;  /* 0x00000000000c8947 */ /* 0x000fea0003800000 */
[----:B------:R-:W0:Y:S02]  /*1060*/  LDC.64 R4, c[0x0][0x588] ;  /* 0x00016200ff047b82 */ /* 0x000e240000000a00 */
[----:B0-----:R1:W5:Y:S01]  /*1070*/  LDG.E R23, desc[UR36][R4.64] ;  /* 0x0000002404177981 */ /* 0x001362000c1e1900 */
[----:B------:R-:W-:Y:S05]  /*1080*/  BRA `(.L_x_12) ;  /* 0x0000000000087947 */ /* 0x000fea0003800000 */
.L_x_13:
[----:B------:R-:W-:Y:S02]  /*1090*/  ULDC UR4, c[0x0][0x580] ;  /* 0x0001600000047ab9 */ /* 0x000fe40000000800 */
[----:B------:R-:W-:-:S07]  /*10a0*/  IMAD.U32 R23, RZ, RZ, UR4 ;  /* 0x00000004ff177e24 */ /* 0x000fce000f8e00ff */
.L_x_12:
[----:B------:R-:W-:Y:S02]  /*10b0*/  ULDC.64 UR4, c[0x0][0x5a0] ;  /* 0x0001680000047ab9 */ /* 0x000fe40000000a00 */
[----:B------:R-:W-:-:S04]  /*10c0*/  ISETP.NE.U32.AND P0, PT, RZ, UR4, PT ;  /* 0x00000004ff007c0c */ /* 0x000fc8000bf05070 */
[----:B------:R-:W-:-:S13]  /*10d0*/  ISETP.NE.AND.EX P0, PT, RZ, UR5, PT, P0 ;  /* 0x00000005ff007c0c */ /* 0x000fda000bf05300 */
[----:B------:R-:W-:Y:S05]  /*10e0*/  @!P0 BRA `(.L_x_14) ;  /* 0x00000000001c8947 */ /* 0x000fea0003800000 */
[----:B01----:R-:W0:Y:S02]  /*10f0*/  LDC.64 R4, c[0x0][0x5a0] ;  /* 0x00016800ff047b82 */ /* 0x003e240000000a00 */
[----:B0-----:R-:W2:Y:S02]  /*1100*/  LDG.E.64 R4, desc[UR36][R4.64] ;  /* 0x0000002404047981 */ /* 0x001ea4000c1e1b00 */
[----:B--2---:R-:W-:-:S04]  /*1110*/  ISETP.NE.U32.AND P0, PT, R4, RZ, PT ;  /* 0x000000ff0400720c */ /* 0x004fc80003f05070 */
[----:B------:R-:W-:-:S13]  /*1120*/  ISETP.NE.AND.EX P0, PT, R5, RZ, PT, P0 ;  /* 0x000000ff0500720c */ /* 0x000fda0003f05300 */
[----:B------:R-:W-:Y:S05]  /*1130*/  @!P0 BRA `(.L_x_14) ;  /* 0x0000000000088947 */ /* 0x000fea0003800000 */
[----:B------:R0:W5:Y:S01]  /*1140*/  LD.E R58, desc[UR36][R4.64] ;  /* 0x00000024043a7980 */ /* 0x000162000c101900 */
[----:B------:R-:W-:Y:S05]  /*1150*/  BRA `(.L_x_15) ;  /* 0x0000000000247947 */ /* 0x000fea0003800000 */
.L_x_14:
[----:B------:R-:W-:Y:S02]  /*1160*/  ULDC.64 UR4, c[0x0][0x590] ;  /* 0x0001640000047ab9 */ /* 0x000fe40000000a00 */
[----:B------:R-:W-:-:S04]  /*1170*/  ISETP.NE.U32.AND P0, PT, RZ, UR4, PT ;  /* 0x00000004ff007c0c */ /* 0x000fc8000bf05070 */
[----:B------:R-:W-:-:S13]  /*1180*/  ISETP.NE.AND.EX P0, PT, RZ, UR5, PT, P0 ;  /* 0x00000005ff007c0c */ /* 0x000fda000bf05300 */
[----:B------:R-:W-:Y:S05]  /*1190*/  @!P0 BRA `(.L_x_16) ;  /* 0x00000000000c8947 */ /* 0x000fea0003800000 */
[----:B------:R-:W2:Y:S02]  /*11a0*/  LDC.64 R58, c[0x0][0x590] ;  /* 0x00016400ff3a7b82 */ /* 0x000ea40000000a00 */
[----:B--2---:R2:W5:Y:S01]  /*11b0*/  LDG.E R58, desc[UR36][R58.64] ;  /* 0x000000243a3a7981 */ /* 0x004562000c1e1900 */
[----:B------:R-:W-:Y:S05]  /*11c0*/  BRA `(.L_x_15) ;  /* 0x0000000000087947 */ /* 0x000fea0003800000 */
.L_x_16:
[----:B------:R-:W-:Y:S02]  /*11d0*/  ULDC UR4, c[0x0][0x584] ;  /* 0x0001610000047ab9 */ /* 0x000fe40000000800 */
[----:B------:R-:W-:-:S07]  /*11e0*/  IMAD.U32 R58, RZ, RZ, UR4 ;  /* 0x00000004ff3a7e24 */ /* 0x000fce000f8e00ff */
.L_x_15:
[----:B------:R-:W-:-:S13]  /*11f0*/  LOP3.LUT P0, RZ, R0, 0xff, RZ, 0xc0, !PT ;  /* 0x000000ff00ff7812 */ /* 0x000fda000780c0ff */
[----:B------:R-:W-:Y:S05]  /*1200*/  @!P0 EXIT ;  /* 0x000000000000894d */ /* 0x000fea0003800000 */
[----:B------:R-:W3:Y:S01]  /*1210*/  LDC R61, c[0x0][0x658] ;  /* 0x00019600ff3d7b82 */ /* 0x000ee20000000800 */
[----:B------:R-:W-:Y:S01]  /*1220*/  ULDC.64 UR6, c[0x0][0x288] ;  /* 0x0000a20000067ab9 */ /* 0x000fe20000000a00 */
[----:B------:R-:W-:Y:S01]  /*1230*/  LOP3.LUT R6, R6, 0x1, RZ, 0xc0, !PT ;  /* 0x0000000106067812 */ /* 0x000fe200078ec0ff */
[----:B------:R-:W-:Y:S01]  /*1240*/  UIADD3 UR4, UR7, 0x3f, URZ ;  /* 0x0000003f07047890 */ /* 0x000fe2000fffe03f */
[----:B------:R-:W-:Y:S01]  /*1250*/  SHF.R.U32.HI R0, RZ, 0x2, R63 ;  /* 0x00000002ff007819 */ /* 0x000fe2000001163f */
[----:B------:R-:W-:Y:S01]  /*1260*/  IMAD.U32 R3, RZ, RZ, UR6 ;  /* 0x00000006ff037e24 */ /* 0x000fe2000f8e00ff */
[----:B------:R-:W-:Y:S01]  /*1270*/  SHF.R.U32.HI R11, RZ, 0x1, R11 ;  /* 0x00000001ff0b7819 */ /* 0x000fe2000001160b */
[----:B------:R-:W-:Y:S01]  /*1280*/  USHF.R.S32.HI UR5, URZ, 0x1f, UR4 ;  /* 0x0000001f3f057899 */ /* 0x000fe20008011404 */
[----:B01----:R-:W0:Y:S01]  /*1290*/  LDC.64 R4, c[0x0][0x5c8] ;  /* 0x00017200ff047b82 */ /* 0x003e220000000a00 */
[----:B------:R-:W-:Y:S01]  /*12a0*/  LOP3.LUT R62, R63, 0x3, RZ, 0xc0, !PT ;  /* 0x000000033f3e7812 */ /* 0x000fe200078ec0ff */
[----:B------:R-:W-:Y:S01]  /*12b0*/  IMAD.SHL.U32 R7, R6, 0x40, RZ ;  /* 0x0000004006077824 */ /* 0x000fe200078e00ff */
[----:B------:R-:W-:Y:S01]  /*12c0*/  LOP3.LUT R0, R0, 0x7, RZ, 0xc0, !PT ;  /* 0x0000000700007812 */ /* 0x000fe200078ec0ff */
[----:B------:R-:W-:Y:S01]  /*12d0*/  ULEA.HI UR5, UR5, UR4, URZ, 0x6 ;  /* 0x0000000405057291 */ /* 0x000fe2000f8f303f */
[----:B------:R-:W-:Y:S01]  /*12e0*/  LOP3.LUT R11, R11, 0x30, RZ, 0xc0, !PT ;  /* 0x000000300b0b7812 */ /* 0x000fe200078ec0ff */
[----:B------:R-:W-:Y:S01]  /*12f0*/  IMAD R62, R62, -0x2, R3 ;  /* 0xfffffffe3e3e7824 */ /* 0x000fe200078e0203 */
[--C-:B------:R-:W-:Y:S01]  /*1300*/  LOP3.LUT R56, R7, 0x40, R0.reuse, 0xe2, !PT ;  /* 0x0000004007387812 */ /* 0x100fe200078ee200 */
[----:B------:R-:W1:Y:S01]  /*1310*/  LDC R65, c[0x0][0x600] ;  /* 0x00018000ff417b82 */ /* 0x000e620000000800 */
[----:B------:R-:W-:Y:S01]  /*1320*/  IADD3 R3, RZ, -R11, -R0 ;  /* 0x8000000bff037210 */ /* 0x000fe20007ffe800 */
[----:B------:R-:W-:Y:S01]  /*1330*/  IMAD.MOV.U32 R0, RZ, RZ, -0x1 ;  /* 0xffffffffff007424 */ /* 0x000fe200078e00ff */
[----:B------:R-:W-:Y:S01]  /*1340*/  USHF.R.S32.HI UR43, URZ, 0x6, UR5 ;  /* 0x000000063f2b7899 */ /* 0x000fe20008011405 */
[----:B------:R-:W-:Y:S01]  /*1350*/  IMAD.MOV.U32 R8, RZ, RZ, 0x1 ;  /* 0x00000001ff087424 */ /* 0x000fe200078e00ff */
[C---:B------:R-:W-:Y:S01]  /*1360*/  LOP3.LUT R64, R63.reuse, 0x80, RZ, 0xc0, !PT ;  /* 0x000000803f407812 */ /* 0x040fe200078ec0ff */
[----:B------:R-:W-:Y:S01]  /*1370*/  IMAD R3, R6, -0x40, R3 ;  /* 0xffffffc006037824 */ /* 0x000fe200078e0203 */
[----:B------:R-:W-:Y:S01]  /*1380*/  UISETP.LT.AND UP0, UPT, UR43, 0x1, UPT ;  /* 0x000000012b00788c */ /* 0x000fe2000bf01270 */
[----:B---3--:R-:W-:Y:S01]  /*1390*/  SHF.L.U32 R0, R0, R61, RZ ;  /* 0x0000003d00007219 */ /* 0x008fe200000006ff */
[----:B------:R-:W-:Y:S01]  /*13a0*/  ULDC UR4, c[0x0][0x284] ;  /* 0x0000a10000047ab9 */ /* 0x000fe20000000800 */
[----:B------:R-:W-:Y:S01]  /*13b0*/  LOP3.LUT R56, R56, R11, RZ, 0xfc, !PT ;  /* 0x0000000b38387212 */ /* 0x000fe200078efcff */
[----:B------:R-:W-:Y:S01]  /*13c0*/  USEL UR44, UR43, 0x1, UP0 ;  /* 0x000000012b2c7887 */ /* 0x000fe20008000000 */
[----:B------:R-:W-:Y:S01]  /*13d0*/  SHF.L.U32 R61, R8, R61, RZ ;  /* 0x0000003d083d7219 */ /* 0x000fe200000006ff */
[----:B------:R-:W-:Y:S01]  /*13e0*/  IMAD.SHL.U32 R63, R63, 0x2, RZ ;  /* 0x000000023f3f7824 */ /* 0x000fe200078e00ff */
[----:B------:R-:W-:Y:S01]  /*13f0*/  LOP3.LUT R68, R18, 0x1, RZ, 0xfc, !PT ;  /* 0x0000000112447812 */ /* 0x000fe200078efcff */
[----:B------:R-:W-:Y:S01]  /*1400*/  VIADD R67, R3, UR4 ;  /* 0x0000000403437c36 */ /* 0x000fe20008000000 */
[C---:B0-----:R-:W-:Y:S01]  /*1410*/  SHF.L.U64.HI R60, R4.reuse, 0x3, R5 ;  /* 0x00000003043c7819 */ /* 0x041fe20000010205 */
[----:B--2---:R-:W-:Y:S01]  /*1420*/  IMAD.SHL.U32 R59, R4, 0x8, RZ ;  /* 0x00000008043b7824 */ /* 0x004fe200078e00ff */
[----:B------:R-:W-:Y:S01]  /*1430*/  SHF.R.U32.HI R64, RZ, 0x7, R64 ;  /* 0x00000007ff407819 */ /* 0x000fe20000011640 */
[----:B------:R-:W-:Y:S01]  /*1440*/  IMAD.MOV.U32 R57, RZ, RZ, RZ ;  /* 0x000000ffff397224 */ /* 0x000fe200078e00ff */
[----:B------:R-:W-:Y:S01]  /*1450*/  LOP3.LUT R66, RZ, R0, RZ, 0x33, !PT ;  /* 0x00000000ff427212 */ /* 0x000fe200078e33ff */
[----:B------:R-:W-:Y:S01]  /*1460*/  UIADD3 UR44, UR43, -UR44, URZ ;  /* 0x8000002c2b2c7290 */ /* 0x000fe2000fffe03f */
[----:B------:R-:W-:Y:S01]  /*1470*/  UMOV UR40, URZ ;  /* 0x0000003f00287c82 */ /* 0x000fe20008000000 */
[----:B-1----:R-:W-:Y:S01]  /*1480*/  VIADD R65, R65, 0xffffffff ;  /* 0xffffffff41417836 */ /* 0x002fe20000000000 */
[----:B------:R-:W-:-:S09]  /*1490*/  UMOV UR42, URZ ;  /* 0x0000003f002a7c82 */ /* 0x000fd20008000000 */
.L_x_98:
[----:B0-----:R-:W0:Y:S01]  /*14a0*/  SHFL.IDX PT, R0, R64, RZ, 0x1f ;  /* 0x00001fff40007589 */ /* 0x001e2200000e0000 */
[----:B-1----:R-:W1:Y:S01]  /*14b0*/  S2UR UR7, SR_CgaCtaId ;  /* 0x00000000000779c3 */ /* 0x002e620000008800 */
[----:B------:R-:W-:Y:S01]  /*14c0*/  UMOV UR6, 0x400 ;  /* 0x0000040000067882 */ /* 0x000fe20000000000 */
[----:B0-----:R-:W-:Y:S01]  /*14d0*/  R2UR UR4, R0 ;  /* 0x00000000000472ca */ /* 0x001fe200000e0000 */
[----:B-1----:R-:W-:-:S12]  /*14e0*/  ULEA UR6, UR7, UR6, 0x18 ;  /* 0x0000000607067291 */ /* 0x002fd8000f8ec03f */
[----:B------:R-:W-:-:S04]  /*14f0*/  ULEA.HI UR5, UR4, UR4, URZ, 0x1 ;  /* 0x0000000404057291 */ /* 0x000fc8000f8f083f */
[----:B------:R-:W-:-:S04]  /*1500*/  ULOP3.LUT UR5, UR5, 0x7fffe, URZ, 0xc0, !UPT ;  /* 0x0007fffe05057892 */ /* 0x000fc8000f8ec03f */
[----:B------:R-:W-:-:S03]  /*1510*/  UIADD3 UR5, UR4, -UR5, URZ ;  /* 0x8000000504057290 */ /* 0x000fc6000fffe03f */
[----:B------:R-:W-:Y:S01]  /*1520*/  ULDC UR4, c[0x0][0x28c] ;  /* 0x0000a30000047ab9 */ /* 0x000fe20000000800 */
[----:B------:R-:W-:Y:S01]  /*1530*/  ULEA UR5, UR5, UR6, 0xd ;  /* 0x0000000605057291 */ /* 0x000fe2000f8e683f */
[----:B------:R-:W-:-:S03]  /*1540*/  ISETP.LT.AND P0, PT, RZ, UR4, PT ;  /* 0x00000004ff007c0c */ /* 0x000fc6000bf01270 */
[----:B------:R-:W-:-:S04]  /*1550*/  UIADD3 UR5, UR5, 0x100, URZ ;  /* 0x0000010005057890 */ /* 0x000fc8000fffe03f */
[----:B------:R-:W-:-:S04]  /*1560*/  USHF.R.U32.HI UR5, URZ, 0x4, UR5 ;  /* 0x000000043f057899 */ /* 0x000fc80008011605 */
[----:B------:R-:W-:-:S04]  /*1570*/  ULOP3.LUT UR5, UR5, 0x3fff, URZ, 0xc0, !UPT ;  /* 0x00003fff05057892 */ /* 0x000fc8000f8ec03f */
[----:B------:R-:W-:Y:S01]  /*1580*/  ULOP3.LUT UR45, UR5, 0x10000, URZ, 0xfc, !UPT ;  /* 0x00010000052d7892 */ /* 0x000fe2000f8efc3f */
[----:B--234-:R-:W-:Y:S11]  /*1590*/  @P0 BRA `(.L_x_17) ;  /* 0x0000000000400947 */ /* 0x01cff60003800000 */
[----:B------:R-:W-:Y:S01]  /*15a0*/  MOV R0, 0x0 ;  /* 0x0000000000007802 */ /* 0x000fe20000000f00 */
[----:B------:R-:W-:Y:S01]  /*15b0*/  ULDC.64 UR4, c[0x4][0x68] ;  /* 0x01001a0000047ab9 */ /* 0x000fe20000000a00 */
[----:B------:R-:W-:Y:S01]  /*15c0*/  ULDC.64 UR6, c[0x4][0x8] ;  /* 0x0100020000067ab9 */ /* 0x000fe20000000a00 */
[----:B------:R-:W-:Y:S01]  /*15d0*/  IMAD.U32 R4, RZ, RZ, UR4 ;  /* 0x00000004ff047e24 */ /* 0x000fe2000f8e00ff */
[----:B------:R0:W1:Y:S01]  /*15e0*/  LDC.64 R14, c[0x4][R0] ;  /* 0x01000000000e7b82 */ /* 0x0000620000000a00 */
[----:B------:R-:W-:Y:S01]  /*15f0*/  IMAD.U32 R5, RZ, RZ, UR5 ;  /* 0x00000005ff057e24 */ /* 0x000fe2000f8e00ff */
[----:B------:R-:W-:Y:S01]  /*1600*/  ULDC.64 UR4, c[0x4][0x70] ;  /* 0x01001c0000047ab9 */ /* 0x000fe20000000a00 */
[----:B------:R-:W-:Y:S02]  /*1610*/  IMAD.U32 R10, RZ, RZ, UR6 ;  /* 0x00000006ff0a7e24 */ /* 0x000fe4000f8e00ff */
[----:B------:R-:W-:Y:S02]  /*1620*/  IMAD.U32 R6, RZ, RZ, UR4 ;  /* 0x00000004ff067e24 */ /* 0x000fe4000f8e00ff */
[----:B------:R-:W-:-:S02]  /*1630*/  IMAD.U32 R7, RZ, RZ, UR5 ;  /* 0x00000005ff077e24 */ /* 0x000fc4000f8e00ff */
[----:B------:R-:W-:Y:S02]  /*1640*/  IMAD.U32 R11, RZ, RZ, UR7 ;  /* 0x00000007ff0b7e24 */ /* 0x000fe4000f8e00ff */
[----:B------:R-:W-:Y:S02]  /*1650*/  IMAD.MOV.U32 R8, RZ, RZ, 0x1e1 ;  /* 0x000001e1ff087424 */ /* 0x000fe400078e00ff */
[----:B------:R-:W-:Y:S02]  /*1660*/  IMAD.MOV.U32 R12, RZ, RZ, 0x1 ;  /* 0x00000001ff0c7424 */ /* 0x000fe400078e00ff */
[----:B0-----:R-:W-:-:S07]  /*1670*/  IMAD.MOV.U32 R13, RZ, RZ, RZ ;  /* 0x000000ffff0d7224 */ /* 0x001fce00078e00ff */
[----:B------:R-:W-:-:S07]  /*1680*/  LEPC R20, `(.L_x_17) ;  /* 0x000000001014794e */ /* 0x000fce0000000000 */
[----:B-1---5:R-:W-:Y:S05]  /*1690*/  CALL.ABS.NOINC R14 ;  /* 0x000000000e007343 */ /* 0x022fea0003c00000 */
.L_x_17:
[----:B------:R-:W-:-:S13]  /*16a0*/  ISETP.NE.AND P0, PT, R68, 0x3, PT ;  /* 0x000000034400780c */ /* 0x000fda0003f05270 */
[----:B------:R-:W-:Y:S05]  /*16b0*/  @!P0 BRA `(.L_x_18) ;  /* 0x0000000000048947 */ /* 0x000fea0003800000 */
[----:B------:R-:W-:Y:S01]  /*16c0*/  BPT.TRAP 0x1 ;  /* 0x000000040000795c */ /* 0x000fe20000300000 */
.L_x_18:
[----:B------:R-:W0:Y:S01]  /*16d0*/  S2UR UR5, SR_CgaCtaId ;  /* 0x00000000000579c3 */ /* 0x000e220000008800 */
[----:B------:R-:W-:Y:S01]  /*16e0*/  UMOV UR4, 0x400 ;  /* 0x0000040000047882 */ /* 0x000fe20000000000 */
[----:B------:R-:W-:Y:S02]  /*16f0*/  IMAD.U32 R0, RZ, RZ, UR40 ;  /* 0x00000028ff007e24 */ /* 0x000fe4000f8e00ff */
[----:B------:R-:W-:-:S03]  /*1700*/  IMAD.U32 R3, RZ, RZ, UR42 ;  /* 0x0000002aff037e24 */ /* 0x000fc6000f8e00ff */
[----:B------:R-:W-:Y:S01]  /*1710*/  SHF.L.U32 R0, R0, 0x1f, RZ ;  /* 0x0000001f00007819 */ /* 0x000fe200000006ff */
[----:B0-----:R-:W-:-:S06]  /*1720*/  ULEA UR4, UR5, UR4, 0x18 ;  /* 0x0000000405047291 */ /* 0x001fcc000f8ec03f */
[----:B------:R-:W-:-:S04]  /*1730*/  IMAD.U32 R6, RZ, RZ, UR4 ;  /* 0x00000004ff067e24 */ /* 0x000fc8000f8e00ff */
[----:B------:R-:W-:-:S04]  /*1740*/  IMAD R3, R3, 0x8, R6 ;  /* 0x0000000803037824 */ /* 0x000fc800078e0206 */
[----:B------:R0:W1:Y:S01]  /*1750*/  SYNCS.PHASECHK.TRANS64.TRYWAIT P1, [R3+URZ], R0 ;  /* 0x00000000030075a7 */ /* 0x000062000802017f */
[----:B------:R-:W-:Y:S05]  /*1760*/  @!P0 BRA `(.L_x_19) ;  /* 0x0000000000048947 */ /* 0x000fea0003800000 */
[----:B------:R-:W-:Y:S01]  /*1770*/  BPT.TRAP 0x1 ;  /* 0x000000040000795c */ /* 0x000fe20000300000 */
.L_x_19:
[----:B------:R-:W-:-:S05]  /*1780*/  IMAD.U32 R4, RZ, RZ, UR44 ;  /* 0x0000002cff047e24 */ /* 0x000fca000f8e00ff */
[----:B------:R-:W-:Y:S01]  /*1790*/  ISETP.GE.AND P2, PT, R4, 0x1, PT ;  /* 0x000000010400780c */ /* 0x000fe20003f46270 */
[----:B-1----:R-:W-:-:S12]  /*17a0*/  @P1 BRA `(.L_x_20) ;  /* 0x0000000000081947 */ /* 0x002fd80003800000 */
[----:B------:R-:W1:Y:S02]  /*17b0*/  SYNCS.PHASECHK.TRANS64.TRYWAIT P1, [R3+URZ], R0 ;  /* 0x00000000030075a7 */ /* 0x000e64000802017f */
[----:B-1----:R-:W-:Y:S05]  /*17c0*/  @!P1 BRA `(.L_x_21) ;  /* 0x0000004400a49947 */ /* 0x002fea0003800000 */
.L_x_20:
[----:B------:R-:W-:Y:S05]  /*17d0*/  WARPSYNC.ALL ;  /* 0x0000000000007948 */ /* 0x000fea0003800000 */
[----:B------:R-:W-:Y:S01]  /*17e0*/  R2UR UR4, R6 ;  /* 0x00000000060472ca */ /* 0x000fe200000e0000 */
[----:B------:R-:W-:Y:S01]  /*17f0*/  ULEA UR5, UR42, UR45, 0xb ;  /* 0x0000002d2a057291 */ /* 0x000fe2000f8e583f */
[----:B------:R-:W-:Y:S01]  /*1800*/  WARPGROUP.ARRIVE ;  /* 0x00000000000079c5 */ /* 0x000fe20000000000 */
[----:B------:R-:W-:Y:S01]  /*1810*/  UMOV UR9, 0x40000040 ;  /* 0x4000004000097882 */ /* 0x000fe20000000000 */
[----:B------:R-:W-:-:S04]  /*1820*/  UMOV UR11, 0x40000040 ;  /* 0x40000040000b7882 */ /* 0x000fc80000000000 */
[----:B------:R-:W-:-:S05]  /*1830*/  UMOV UR8, UR5 ;  /* 0x0000000500087c82 */ /* 0x000fca0008000000 */
[----:B------:R-:W-:-:S04]  /*1840*/  UIADD3 UR4, UR4, 0x20100, URZ ;  /* 0x0002010004047890 */ /* 0x000fc8000fffe03f */
[----:B------:R-:W-:-:S04]  /*1850*/  USHF.R.U32.HI UR4, URZ, 0x4, UR4 ;  /* 0x000000043f047899 */ /* 0x000fc80008011604 */
[----:B------:R-:W-:-:S04]  /*1860*/  ULOP3.LUT UR4, UR4, 0x3fff, URZ, 0xc0, !UPT ;  /* 0x00003fff04047892 */ /* 0x000fc8000f8ec03f */
[----:B------:R-:W-:-:S04]  /*1870*/  ULOP3.LUT UR4, UR4, 0x10000, URZ, 0xfc, !UPT ;  /* 0x0001000004047892 */ /* 0x000fc8000f8efc3f */
[----:B------:R-:W-:-:S07]  /*1880*/  ULEA UR6, UR42, UR4, 0xa ;  /* 0x000000042a067291 */ /* 0x000fce000f8e503f */
[----:B------:R-:W-:Y:S02]  /*1890*/  UMOV UR10, UR6 ;  /* 0x00000006000a7c82 */ /* 0x000fe40008000000 */
[----:B------:R-:W-:Y:S01]  /*18a0*/  HGMMA.64x64x8.F32.TF32 R24, gdesc[UR8], RZ, !UPT, gsb0 ;  /* 0x04e00000081879f0 */ /* 0x000fe2000c0028ff */
[----:B------:R-:W-:Y:S02]  /*18b0*/  UIADD3 UR8, UR5, 0x2, URZ ;  /* 0x0000000205087890 */ /* 0x000fe4000fffe03f */
[----:B------:R-:W-:Y:S01]  /*18c0*/  UIADD3 UR10, UR6, 0x2, URZ ;  /* 0x00000002060a7890 */ /* 0x000fe2000fffe03f */
[----:B------:R-:W-:Y:S01]  /*18d0*/  UMOV UR9, 0x40000040 ;  /* 0x4000004000097882 */ /* 0x000fe20000000000 */
[----:B------:R-:W-:Y:S01]  /*18e0*/  UMOV UR11, 0x40000040 ;  /* 0x40000040000b7882 */ /* 0x000fe20000000000 */
[----:B------:R-:W-:Y:S02]  /*18f0*/  WARPGROUP.DEPBAR.LE gsb0, 0x0 ;  /* 0x00008000000079c5 */ /* 0x000fe40000010000 */
[----:B------:R-:W-:-:S06]  /*1900*/  WARPGROUP.ARRIVE ;  /* 0x00000000000079c5 */ /* 0x000fcc0000000000 */
[----:B------:R-:W-:Y:S01]  /*1910*/  HGMMA.64x64x8.F32.TF32 R24, gdesc[UR8], R24, gsb0 ;  /* 0x04e00000081879f0 */ /* 0x000fe20008002818 */
        /* <DEDUP_REMOVED lines=41> */
[----:B------:R-:W-:Y:S03]  /*1bb0*/  HGMMA.64x64x8.F32.TF32 R24, gdesc[UR8], R24, gsb0 ;  /* 0x04e00000081879f0 */ /* 0x000fe60008002818 */
[----:B------:R-:W-:Y:S02]  /*1bc0*/  WARPGROUP.DEPBAR.LE gsb0, 0x0 ;  /* 0x00008000000079c5 */ /* 0x000fe40000010000 */
[----:B------:R-:W-:Y:S05]  /*1bd0*/  @!P2 BRA `(.L_x_22) ;  /* 0x000000040098a947 */ /* 0x000fea0003800000 */
[----:B------:R-:W-:Y:S01]  /*1be0*/  UIADD3 UR5, UR42, 0x1, URZ ;  /* 0x000000012a057890 */ /* 0x000fe2000fffe03f */
[----:B01----:R-:W-:Y:S02]  /*1bf0*/  IMAD.U32 R0, RZ, RZ, UR44 ;  /* 0x0000002cff007e24 */ /* 0x003fe4000f8e00ff */
[----:B------:R-:W-:Y:S01]  /*1c00*/  IMAD.U32 R3, RZ, RZ, UR42 ;  /* 0x0000002aff037e24 */ /* 0x000fe2000f8e00ff */
[----:B------:R-:W-:-:S04]  /*1c10*/  UISETP.NE.AND UP0, UPT, UR5, 0x4, UPT ;  /* 0x000000040500788c */ /* 0x000fc8000bf05270 */
[----:B------:R-:W-:Y:S02]  /*1c20*/  USEL UR6, URZ, 0x1, UP0 ;  /* 0x000000013f067887 */ /* 0x000fe40008000000 */
[----:B------:R-:W-:Y:S02]  /*1c30*/  USEL UR5, UR5, URZ, UP0 ;  /* 0x0000003f05057287 */ /* 0x000fe40008000000 */
[----:B------:R-:W-:-:S06]  /*1c40*/  ULOP3.LUT UR6, UR40, UR6, URZ, 0x3c, !UPT ;  /* 0x0000000628067292 */ /* 0x000fcc000f8e3c3f */
[----:B------:R-:W-:-:S07]  /*1c50*/  IMAD.U32 R7, RZ, RZ, UR6 ;  /* 0x00000006ff077e24 */ /* 0x000fce000f8e00ff */
.L_x_29:
[----:B------:R-:W-:Y:S05]  /*1c60*/  @!P0 BRA `(.L_x_23) ;  /* 0x0000000000048947 */ /* 0x000fea0003800000 */
[----:B------:R-:W-:Y:S01]  /*1c70*/  BPT.TRAP 0x1 ;  /* 0x000000040000795c */ /* 0x000fe20000300000 */
.L_x_23:
[----:B------:R-:W0:Y:S01]  /*1c80*/  S2UR UR7, SR_CgaCtaId ;  /* 0x00000000000779c3 */ /* 0x000e220000008800 */
[----:B------:R-:W-:Y:S01]  /*1c90*/  UMOV UR6, 0x400 ;  /* 0x0000040000067882 */ /* 0x000fe20000000000 */
[----:B------:R-:W-:Y:S01]  /*1ca0*/  IMAD.U32 R5, RZ, RZ, UR5 ;  /* 0x00000005ff057e24 */ /* 0x000fe2000f8e00ff */
[----:B------:R-:W-:Y:S01]  /*1cb0*/  SHF.L.U32 R4, R7, 0x1f, RZ ;  /* 0x0000001f07047819 */ /* 0x000fe200000006ff */
[----:B0-----:R-:W-:-:S06]  /*1cc0*/  ULEA UR6, UR7, UR6, 0x18 ;  /* 0x0000000607067291 */ /* 0x001fcc000f8ec03f */
[----:B------:R-:W-:-:S04]  /*1cd0*/  IMAD.U32 R6, RZ, RZ, UR6 ;  /* 0x00000006ff067e24 */ /* 0x000fc8000f8e00ff */
[----:B------:R-:W-:-:S04]  /*1ce0*/  IMAD R5, R5, 0x8, R6 ;  /* 0x0000000805057824 */ /* 0x000fc800078e0206 */
[----:B------:R0:W1:Y:S01]  /*1cf0*/  SYNCS.PHASECHK.TRANS64.TRYWAIT P1, [R5+URZ], R4 ;  /* 0x00000004050075a7 */ /* 0x000062000802017f */
[----:B------:R-:W-:Y:S05]  /*1d00*/  @!P0 BRA `(.L_x_24) ;  /* 0x0000000000048947 */ /* 0x000fea0003800000 */
[----:B------:R-:W-:Y:S01]  /*1d10*/  BPT.TRAP 0x1 ;  /* 0x000000040000795c */ /* 0x000fe20000300000 */
.L_x_24:
[----:B-1----:R-:W-:Y:S05]  /*1d20*/  @P1 BRA `(.L_x_25) ;  /* 0x0000000000081947 */ /* 0x002fea0003800000 */
[----:B------:R-:W1:Y:S02]  /*1d30*/  SYNCS.PHASECHK.TRANS64.TRYWAIT P1, [R5+URZ], R4 ;  /* 0x00000004050075a7 */ /* 0x000e64000802017f */
[----:B-1----:R-:W-:Y:S05]  /*1d40*/  @!P1 BRA `(.L_x_26) ;  /* 0x0000004000589947 */ /* 0x002fea0003800000 */
.L_x_25:
[----:B------:R-:W-:Y:S01]  /*1d50*/  ULEA UR6, UR5, UR45, 0xb ;  /* 0x0000002d05067291 */ /* 0x000fe2000f8e583f */
[----:B------:R-:W-:Y:S01]  /*1d60*/  WARPGROUP.ARRIVE ;  /* 0x00000000000079c5 */ /* 0x000fe20000000000 */
[----:B------:R-:W-:Y:S01]  /*1d70*/  ULEA UR7, UR5, UR4, 0xa ;  /* 0x0000000405077291 */ /* 0x000fe2000f8e503f */
[----:B------:R-:W-:Y:S01]  /*1d80*/  UMOV UR9, 0x40000040 ;  /* 0x4000004000097882 */ /* 0x000fe20000000000 */
[----:B------:R-:W-:-:S03]  /*1d90*/  UMOV UR11, 0x40000040 ;  /* 0x40000040000b7882 */ /* 0x000fc60000000000 */
[----:B------:R-:W-:Y:S02]  /*1da0*/  UMOV UR8, UR6 ;  /* 0x0000000600087c82 */ /* 0x000fe40008000000 */
[----:B------:R-:W-:Y:S02]  /*1db0*/  UMOV UR10, UR7 ;  /* 0x00000007000a7c82 */ /* 0x000fe40008000000 */
[----:B------:R-:W-:Y:S01]  /*1dc0*/  HGMMA.64x64x8.F32.TF32 R24, gdesc[UR8], R24, gsb0 ;  /* 0x04e00000081879f0 */ /* 0x000fe20008002818 */
[----:B------:R-:W-:Y:S02]  /*1dd0*/  UIADD3 UR8, UR6, 0x2, URZ ;  /* 0x0000000206087890 */ /* 0x000fe4000fffe03f */
[----:B------:R-:W-:Y:S01]  /*1de0*/  UIADD3 UR10, UR7, 0x2, URZ ;  /* 0x00000002070a7890 */ /* 0x000fe2000fffe03f */
[----:B------:R-:W-:Y:S01]  /*1df0*/  UMOV UR9, 0x40000040 ;  /* 0x4000004000097882 */ /* 0x000fe20000000000 */
[----:B------:R-:W-:Y:S01]  /*1e00*/  UMOV UR11, 0x40000040 ;  /* 0x40000040000b7882 */ /* 0x000fe20000000000 */
[----:B------:R-:W-:-:S02]  /*1e10*/  WARPGROUP.DEPBAR.LE gsb0, 0x0 ;  /* 0x00008000000079c5 */ /* 0x000fc40000010000 */
        /* <DEDUP_REMOVED lines=46> */
[----:B------:R-:W-:Y:S01]  /*2100*/  BPT.TRAP 0x1 ;  /* 0x000000040000795c */ /* 0x000fe20000300000 */
.L_x_27:
[----:B------:R-:W-:-:S13]  /*2110*/  ISETP.NE.AND P1, PT, R22, RZ, PT ;  /* 0x000000ff1600720c */ /* 0x000fda0003f25270 */
[----:B01----:R-:W-:-:S04]  /*2120*/  @P1 IMAD R4, R3, 0x8, R6 ;  /* 0x0000000803041824 */ /* 0x003fc800078e0206 */
[----:B------:R-:W-:-:S05]  /*2130*/  @P1 VIADD R4, R4, 0x20 ;  /* 0x0000002004041836 */ /* 0x000fca0000000000 */
[----:B------:R-:W-:-:S04]  /*2140*/  @P1 PRMT R4, R19, 0x654, R4 ;  /* 0x0000065413041816 */ /* 0x000fc80000000004 */
[----:B------:R0:W-:Y:S01]  /*2150*/  @P1 SYNCS.ARRIVE.TRANS64.RED.A1T0 RZ, [R4+URZ], RZ ;  /* 0x000000ff04ff19a7 */ /* 0x0001e2000810043f */
[----:B------:R-:W-:-:S13]  /*2160*/  ISETP.GT.U32.AND P1, PT, R18, 0x1, PT ;  /* 0x000000011200780c */ /* 0x000fda0003f24070 */
[----:B0-----:R-:W-:Y:S05]  /*2170*/  @P1 BRA `(.L_x_28) ;  /* 0x0000000000041947 */ /* 0x001fea0003800000 */
[----:B------:R-:W-:Y:S01]  /*2180*/  BPT.TRAP 0x1 ;  /* 0x000000040000795c */ /* 0x000fe20000300000 */
.L_x_28:
[----:B------:R-:W-:Y:S01]  /*2190*/  UIADD3 UR5, UR5, 0x1, URZ ;  /* 0x0000000105057890 */ /* 0x000fe2000fffe03f */
[C---:B------:R-:W-:Y:S01]  /*21a0*/  ISETP.GT.AND P2, PT, R0.reuse, 0x1, PT ;  /* 0x000000010000780c */ /* 0x040fe20003f44270 */
[----:B------:R-:W-:Y:S02]  /*21b0*/  VIADD R3, R3, 0x1 ;  /* 0x0000000103037836 */ /* 0x000fe40000000000 */
[----:B------:R-:W-:Y:S01]  /*21c0*/  UISETP.NE.AND UP0, UPT, UR5, 0x4, UPT ;  /* 0x000000040500788c */ /* 0x000fe2000bf05270 */
[----:B------:R-:W-:Y:S02]  /*21d0*/  VIADD R0, R0, 0xffffffff ;  /* 0xffffffff00007836 */ /* 0x000fe40000000000 */
[C---:B------:R-:W-:Y:S01]  /*21e0*/  ISETP.NE.AND P1, PT, R3.reuse, 0x4, PT ;  /* 0x000000040300780c */ /* 0x040fe20003f25270 */
[----:B------:R-:W-:Y:S02]  /*21f0*/  USEL UR6, URZ, 0x1, UP0 ;  /* 0x000000013f067887 */ /* 0x000fe40008000000 */
[----:B------:R-:W-:Y:S01]  /*2200*/  USEL UR5, UR5, URZ, UP0 ;  /* 0x0000003f05057287 */ /* 0x000fe20008000000 */
[----:B------:R-:W-:-:S03]  /*2210*/  SEL R3, R3, RZ, P1 ;  /* 0x000000ff03037207 */ /* 0x000fc60000800000 */
[----:B------:R-:W-:Y:S01]  /*2220*/  LOP3.LUT R7, R7, UR6, RZ, 0x3c, !PT ;  /* 0x0000000607077c12 */ /* 0x000fe2000f8e3cff */
[----:B------:R-:W-:Y:S07]  /*2230*/  @P2 BRA `(.L_x_29) ;  /* 0xfffffff800882947 */ /* 0x000fee000383ffff */
.L_x_22:
[----:B01----:R-:W0:Y:S02]  /*2240*/  LDC R0, c[0x0][0x28c] ;  /* 0x0000a300ff007b82 */ /* 0x003e240000000800 */
[----:B0-----:R-:W-:-:S13]  /*2250*/  ISETP.GE.AND P1, PT, R0, 0x1, PT ;  /* 0x000000010000780c */ /* 0x001fda0003f26270 */
[----:B------:R-:W-:Y:S05]  /*2260*/  @!P1 BRA `(.L_x_30) ;  /* 0x0000000000389947 */ /* 0x000fea0003800000 */
[----:B------:R-:W-:Y:S05]  /*2270*/  @!P0 BRA `(.L_x_31) ;  /* 0x0000000000048947 */ /* 0x000fea0003800000 */
[----:B------:R-:W-:Y:S01]  /*2280*/  BPT.TRAP 0x1 ;  /* 0x000000040000795c */ /* 0x000fe20000300000 */
.L_x_31:
[----:B------:R-:W-:-:S13]  /*2290*/  ISETP.NE.AND P0, PT, R22, RZ, PT ;  /* 0x000000ff1600720c */ /* 0x000fda0003f05270 */
[----:B------:R-:W-:-:S05]  /*22a0*/  VOTEU.ANY UP0, P0 ;  /* 0x00000000003f7886 */ /* 0x000fca0000000100 */
[----:B------:R-:W-:-:S06]  /*22b0*/  @UP0 UIADD3 UR4, UR44, UR42, URZ ;  /* 0x0000002a2c040290 */ /* 0x000fcc000fffe03f */
[----:B------:R-:W-:-:S04]  /*22c0*/  IMAD.U32 R0, RZ, RZ, UR4 ;  /* 0x00000004ff007e24 */ /* 0x000fc8000f8e00ff */
[----:B------:R-:W-:-:S05]  /*22d0*/  @P0 IMAD.SHL.U32 R0, R0, 0x8, RZ ;  /* 0x0000000800000824 */ /* 0x000fca00078e00ff */
[----:B------:R-:W-:-:S04]  /*22e0*/  @P0 LOP3.LUT R0, R0, 0x18, RZ, 0xc0, !PT ;  /* 0x0000001800000812 */ /* 0x000fc800078ec0ff */
[----:B------:R-:W-:-:S04]  /*22f0*/  @P0 IADD3 R0, R6, 0x20, R0 ;  /* 0x0000002006000810 */ /* 0x000fc80007ffe000 */
[----:B------:R-:W-:-:S04]  /*2300*/  @P0 PRMT R0, R19, 0x654, R0 ;  /* 0x0000065413000816 */ /* 0x000fc80000000000 */
[----:B------:R0:W-:Y:S01]  /*2310*/  @P0 SYNCS.ARRIVE.TRANS64.RED.A1T0 RZ, [R0+URZ], RZ ;  /* 0x000000ff00ff09a7 */ /* 0x0001e2000810043f */
[----:B------:R-:W-:-:S13]  /*2320*/  ISETP.GT.U32.AND P0, PT, R18, 0x1, PT ;  /* 0x000000011200780c */ /* 0x000fda0003f04070 */
[----:B0-----:R-:W-:Y:S05]  /*2330*/  @P0 BRA `(.L_x_30) ;  /* 0x0000000000040947 */ /* 0x001fea0003800000 */
[----:B------:R-:W-:Y:S01]  /*2340*/  BPT.TRAP 0x1 ;  /* 0x000000040000795c */ /* 0x000fe20000300000 */
.L_x_30:
[----:B------:R-:W-:Y:S01]  /*2350*/  IMAD.SHL.U32 R6, R70, 0x40, RZ ;  /* 0x0000004046067824 */ /* 0x000fe200078e00ff */
[----:B------:R-:W-:Y:S01]  /*2360*/  ULDC UR6, c[0x0][0x288] ;  /* 0x0000a20000067ab9 */ /* 0x000fe20000000800 */
[----:B------:R-:W-:Y:S01]  /*2370*/  SHF.R.S32.HI R11, RZ, 0x1f, R69 ;  /* 0x0000001fff0b7819 */ /* 0x000fe20000011445 */
[C---:B------:R-:W-:Y:S01]  /*2380*/  IMAD.SHL.U32 R10, R71.reuse, 0x80, RZ ;  /* 0x00000080470a7824 */ /* 0x040fe200078e00ff */
[----:B------:R-:W-:Y:S01]  /*2390*/  ULDC.64 UR4, c[0x0][0x5d0] ;  /* 0x0001740000047ab9 */ /* 0x000fe20000000a00 */
[C---:B------:R-:W-:Y:S01]  /*23a0*/  LOP3.LUT R8, R6.reuse, 0x6, R63, 0xf8, !PT ;  /* 0x0000000606087812 */ /* 0x040fe200078ef83f */
[----:B------:R-:W-:Y:S01]  /*23b0*/  IMAD.WIDE R70, R71, 0x80, R56 ;  /* 0x0000008047467825 */ /* 0x000fe200078e0238 */
[----:B------:R-:W-:Y:S01]  /*23c0*/  ISETP.GE.AND P0, PT, R6, UR6, PT ;  /* 0x0000000606007c0c */ /* 0x000fe2000bf06270 */
[----:B------:R-:W-:Y:S01]  /*23d0*/  ULDC UR6, c[0x0][0x284] ;  /* 0x0000a10000067ab9 */ /* 0x000fe20000000800 */
[----:B------:R-:W-:Y:S01]  /*23e0*/  SHF.R.S32.HI R9, RZ, 0x1f, R8 ;  /* 0x0000001fff097819 */ /* 0x000fe20000011408 */
[----:B------:R-:W-:Y:S01]  /*23f0*/  IMAD R0, R11, UR4, RZ ;  /* 0x000000040b007c24 */ /* 0x000fe2000f8e02ff */
[----:B------:R-:W-:-:S03]  /*2400*/  ISETP.GE.OR P0, PT, R10, UR6, P0 ;  /* 0x000000060a007c0c */ /* 0x000fc60008706670 */
[C---:B------:R-:W-:Y:S02]  /*2410*/  IMAD R3, R69.reuse, UR5, R0 ;  /* 0x0000000545037c24 */ /* 0x040fe4000f8e0200 */
[----:B------:R-:W-:Y:S01]  /*2420*/  IMAD.WIDE.U32 R4, R69, UR4, R8 ;  /* 0x0000000445047c25 */ /* 0x000fe2000f8e0008 */
[----:B------:R-:W-:-:S03]  /*2430*/  ULDC.64 UR4, c[0x0][0x5c8] ;  /* 0x0001720000047ab9 */ /* 0x000fc60000000a00 */
[----:B------:R-:W-:Y:S02]  /*2440*/  IMAD R7, R71, UR4, RZ ;  /* 0x0000000447077c24 */ /* 0x000fe4000f8e02ff */
[----:B------:R-:W-:Y:S02]  /*2450*/  IMAD.IADD R5, R5, 0x1, R3 ;  /* 0x0000000105057824 */ /* 0x000fe400078e0203 */
[C---:B------:R-:W-:Y:S02]  /*2460*/  IMAD R7, R70.reuse, UR5, R7 ;  /* 0x0000000546077c24 */ /* 0x040fe4000f8e0207 */
[----:B------:R-:W-:-:S04]  /*2470*/  IMAD.WIDE.U32 R72, R70, UR4, R4 ;  /* 0x0000000446487c25 */ /* 0x000fc8000f8e0004 */
[----:B------:R-:W-:Y:S01]  /*2480*/  IMAD.MOV.U32 R0, RZ, RZ, -0x1 ;  /* 0xffffffffff007424 */ /* 0x000fe200078e00ff */
[----:B------:R-:W-:Y:S06]  /*2490*/  @P0 BRA `(.L_x_32) ;  /* 0x0000001800ec0947 */ /* 0x000fec0003800000 */
[----:B-----5:R-:W-:Y:S01]  /*24a0*/  FSETP.NEU.AND P0, PT, R58, RZ, PT ;  /* 0x000000ff3a00720b */ /* 0x020fe20003f0d000 */
[----:B------:R-:W-:Y:S01]  /*24b0*/  IMAD.IADD R6, R62, 0x1, -R6 ;  /* 0x000000013e067824 */ /* 0x000fe200078e0a06 */
[----:B------:R-:W-:Y:S01]  /*24c0*/  BSSY B0, `(.L_x_32) ;  /* 0x00001b8000007945 */ /* 0x000fe20003800000 */
[----:B------:R-:W-:Y:S02]  /*24d0*/  IMAD.IADD R3, R67, 0x1, -R10 ;  /* 0x0000000143037824 */ /* 0x000fe400078e0a0a */
[----:B------:R-:W-:Y:S01]  /*24e0*/  IMAD.IADD R81, R73, 0x1, R7 ;  /* 0x0000000149517824 */ /* 0x000fe200078e0207 */
[----:B------:R-:W-:-:S04]  /*24f0*/  ISETP.GT.AND P3, PT, R6, RZ, PT ;  /* 0x000000ff0600720c */ /* 0x000fc80003f64270 */
[----:B------:R-:W-:-:S03]  /*2500*/  ISETP.GT.AND P1, PT, R3, RZ, P3 ;  /* 0x000000ff0300720c */ /* 0x000fc60001f24270 */
[----:B------:R-:W-:Y:S10]  /*2510*/  @!P0 BRA `(.L_x_33) ;  /* 0x0000001000e08947 */ /* 0x000ff40003800000 */
[----:B------:R-:W0:Y:S01]  /*2520*/  LDC.64 R74, c[0x0][0x5b8] ;  /* 0x00016e00ff4a7b82 */ /* 0x000e220000000a00 */
[----:B------:R-:W-:-:S07]  /*2530*/  ULDC.64 UR4, c[0x0][0x5c0] ;  /* 0x0001700000047ab9 */ /* 0x000fce0000000a00 */
[----:B------:R-:W1:Y:S08]  /*2540*/  LDC.64 R76, c[0x0][0x5b0] ;  /* 0x00016c00ff4c7b82 */ /* 0x000e700000000a00 */
[----:B------:R-:W2:Y:S01]  /*2550*/  LDC.64 R78, c[0x0][0x5a8] ;  /* 0x00016a00ff4e7b82 */ /* 0x000ea20000000a00 */
[-C--:B0-----:R-:W-:Y:S02]  /*2560*/  IMAD R4, R11, R74.reuse, RZ ;  /* 0x0000004a0b047224 */ /* 0x081fe400078e02ff */
[----:B------:R-:W-:-:S04]  /*2570*/  IMAD.WIDE.U32 R12, R69, R74, R8 ;  /* 0x0000004a450c7225 */ /* 0x000fc800078e0008 */
[----:B------:R-:W-:Y:S02]  /*2580*/  IMAD R73, R69, R75, R4 ;  /* 0x0000004b45497224 */ /* 0x000fe400078e0204 */
[-C--:B-1----:R-:W-:Y:S02]  /*2590*/  IMAD R4, R71, R76.reuse, RZ ;  /* 0x0000004c47047224 */ /* 0x082fe400078e02ff */
[----:B------:R-:W-:Y:S02]  /*25a0*/  IMAD.IADD R13, R13, 0x1, R73 ;  /* 0x000000010d0d7824 */ /* 0x000fe400078e0249 */
[C---:B------:R-:W-:Y:S02]  /*25b0*/  IMAD R75, R70.reuse, R77, R4 ;  /* 0x0000004d464b7224 */ /* 0x040fe400078e0204 */
[----:B------:R-:W-:-:S04]  /*25c0*/  IMAD.WIDE.U32 R4, R70, R76, R12 ;  /* 0x0000004c46047225 */ /* 0x000fc800078e000c */
[----:B------:R-:W-:Y:S01]  /*25d0*/  IMAD.IADD R5, R5, 0x1, R75 ;  /* 0x0000000105057824 */ /* 0x000fe200078e024b */
[----:B--2---:R-:W-:-:S04]  /*25e0*/  LEA R14, P0, R4, R78, 0x2 ;  /* 0x0000004e040e7211 */ /* 0x004fc800078010ff */
[----:B------:R-:W-:-:S05]  /*25f0*/  LEA.HI.X R15, R4, R79, R5, 0x2, P0 ;  /* 0x0000004f040f7211 */ /* 0x000fca00000f1405 */
[----:B------:R0:W2:Y:S01]  /*2600*/  @P1 LDG.E.LTC128B R7, desc[UR36][R14.64] ;  /* 0x000000240e071981 */ /* 0x0000a2000c1e1920 */
[----:B------:R-:W-:Y:S01]  /*2610*/  IMAD.WIDE.U32 R4, R70, R76, R8 ;  /* 0x0000004c46047225 */ /* 0x000fe200078e0008 */
[C---:B------:R-:W-:Y:S01]  /*2620*/  SHF.L.U64.HI R11, R76.reuse, 0x3, R77 ;  /* 0x000000034c0b7819 */ /* 0x040fe2000001024d */
[----:B------:R-:W-:Y:S01]  /*2630*/  BSSY B1, `(.L_x_34) ;  /* 0x0000016000017945 */ /* 0x000fe20003800000 */
[----:B------:R-:W-:Y:S01]  /*2640*/  ISETP.GT.AND P3, PT, R3, 0x8, P3 ;  /* 0x000000080300780c */ /* 0x000fe20001f64270 */
[----:B------:R-:W-:Y:S02]  /*2650*/  IMAD.IADD R5, R75, 0x1, R5 ;  /* 0x000000014b057824 */ /* 0x000fe400078e0205 */
[----:B------:R-:W-:Y:S02]  /*2660*/  IMAD.SHL.U32 R10, R76, 0x8, RZ ;  /* 0x000000084c0a7824 */ /* 0x000fe400078e00ff */
[----:B------:R-:W-:-:S04]  /*2670*/  IMAD.WIDE.U32 R20, R69, R74, R4 ;  /* 0x0000004a45147225 */ /* 0x000fc800078e0004 */
[----:B------:R-:W-:Y:S01]  /*2680*/  IMAD.WIDE.U32 R70, R70, R76, R10 ;  /* 0x0000004c46467225 */ /* 0x000fe200078e000a */
[----:B------:R-:W-:Y:S02]  /*2690*/  LEA R10, P0, R72, UR4, 0x2 ;  /* 0x00000004480a7c11 */ /* 0x000fe4000f8010ff */
[----:B------:R-:W-:Y:S01]  /*26a0*/  LEA R4, P4, R20, R78, 0x2 ;  /* 0x0000004e14047211 */ /* 0x000fe200078810ff */
[----:B0-----:R-:W-:Y:S01]  /*26b0*/  IMAD.IADD R14, R73, 0x1, R21 ;  /* 0x00000001490e7824 */ /* 0x001fe200078e0215 */
[----:B------:R-:W-:Y:S01]  /*26c0*/  LEA.HI.X R11, R72, UR5, R81, 0x2, P0 ;  /* 0x00000005480b7c11 */ /* 0x000fe200080f1451 */
[----:B------:R-:W-:Y:S01]  /*26d0*/  IMAD.IADD R75, R75, 0x1, R71 ;  /* 0x000000014b4b7824 */ /* 0x000fe200078e0247 */
[----:B------:R-:W-:Y:S02]  /*26e0*/  ISETP.GT.AND P0, PT, R6, 0x1, PT ;  /* 0x000000010600780c */ /* 0x000fe40003f04270 */
[----:B------:R-:W-:Y:S01]  /*26f0*/  IADD3 R15, P2, R12, R70, RZ ;  /* 0x000000460c0f7210 */ /* 0x000fe20007f5e0ff */
[----:B--2---:R-:W-:-:S04]  /*2700*/  FMUL R5, R7, R58 ;  /* 0x0000003a07057220 */ /* 0x004fc80000400000 */
[----:B------:R-:W-:Y:S01]  /*2710*/  FFMA R21, R24, R23, R5 ;  /* 0x0000001718157223 */ /* 0x000fe20000000005 */
[----:B------:R-:W-:Y:S01]  /*2720*/  LEA.HI.X R5, R20, R79, R14, 0x2, P4 ;  /* 0x0000004f14057211 */ /* 0x000fe200020f140e */
[----:B------:R-:W-:Y:S01]  /*2730*/  IMAD.X R20, R75, 0x1, R13, P2 ;  /* 0x000000014b147824 */ /* 0x000fe200010e060d */
[----:B------:R-:W-:Y:S02]  /*2740*/  ISETP.GT.AND P4, PT, R3, RZ, P0 ;  /* 0x000000ff0300720c */ /* 0x000fe40000784270 */
[----:B------:R0:W-:Y:S01]  /*2750*/  @P1 STG.E desc[UR36][R10.64], R21 ;  /* 0x000000150a001986 */ /* 0x0001e2000c101924 */
[----:B------:R-:W-:-:S10]  /*2760*/  LEA R14, P1, R15, R78, 0x2 ;  /* 0x0000004e0f0e7211 */ /* 0x000fd400078210ff */
[----:B------:R-:W-:Y:S05]  /*2770*/  @!P4 BRA `(.L_x_35) ;  /* 0x000000000004c947 */ /* 0x000fea0003800000 */
[----:B------:R1:W5:Y:S02]  /*2780*/  LDG.E.LTC128B R7, desc[UR36][R4.64+0x4] ;  /* 0x0000042404077981 */ /* 0x000364000c1e1920 */
.L_x_35:
[----:B------:R-:W-:Y:S05]  /*2790*/  BSYNC B1 ;  /* 0x0000000000017941 */ /* 0x000fea0003800000 */
.L_x_34:
[----:B-----5:R-:W-:Y:S01]  /*27a0*/  FMUL R12, R7, R58 ;  /* 0x0000003a070c7220 */ /* 0x020fe20000400000 */
[----:B------:R-:W-:-:S03]  /*27b0*/  LEA.HI.X R15, R15, R79, R20, 0x2, P1 ;  /* 0x0000004f0f0f7211 */ /* 0x000fc600008f1414 */
[----:B------:R-:W-:Y:S01]  /*27c0*/  FFMA R71, R25, R23, R12 ;  /* 0x0000001719477223 */ /* 0x000fe2000000000c */
[----:B------:R-:W-:-:S04]  /*27d0*/  IMAD.MOV.U32 R25, RZ, RZ, R7 ;  /* 0x000000ffff197224 */ /* 0x000fc800078e0007 */
[----:B------:R2:W-:Y:S04]  /*27e0*/  @P4 STG.E desc[UR36][R10.64+0x4], R71 ;  /* 0x000004470a004986 */ /* 0x0005e8000c101924 */
[----:B------:R-:W3:Y:S01]  /*27f0*/  @P3 LDG.E.LTC128B R25, desc[UR36][R14.64] ;  /* 0x000000240e193981 */ /* 0x000ee2000c1e1920 */
[C---:B------:R-:W-:Y:S01]  /*2800*/  SHF.L.U64.HI R13, R59.reuse, 0x2, R60 ;  /* 0x000000023b0d7819 */ /* 0x040fe2000001023c */
[----:B------:R-:W-:Y:S01]  /*2810*/  BSSY B1, `(.L_x_36) ;  /* 0x0000010000017945 */ /* 0x000fe20003800000 */
[----:B------:R-:W-:Y:S02]  /*2820*/  LEA R12, P2, R59, R10, 0x2 ;  /* 0x0000000a3b0c7211 */ /* 0x000fe400078410ff */
[----:B------:R-:W-:Y:S02]  /*2830*/  IADD3 R20, P1, R8, R70, RZ ;  /* 0x0000004608147210 */ /* 0x000fe40007f3e0ff */
[----:B------:R-:W-:Y:S01]  /*2840*/  ISETP.GT.AND P0, PT, R3, 0x8, P0 ;  /* 0x000000080300780c */ /* 0x000fe20000704270 */
[----:B------:R-:W-:-:S02]  /*2850*/  IMAD.X R13, R13, 0x1, R11, P2 ;  /* 0x000000010d0d7824 */ /* 0x000fc400010e060b */
[----:B0-----:R-:W-:Y:S01]  /*2860*/  IMAD.X R21, R9, 0x1, R75, P1 ;  /* 0x0000000109157824 */ /* 0x001fe200008e064b */
[----:B------:R-:W-:Y:S01]  /*2870*/  ISETP.GT.AND P1, PT, R6, 0x8, PT ;  /* 0x000000080600780c */ /* 0x000fe20003f24270 */
[----:B------:R-:W-:-:S04]  /*2880*/  IMAD.WIDE.U32 R20, R69, R74, R20 ;  /* 0x0000004a45147225 */ /* 0x000fc800078e0014 */
[----:B------:R-:W-:Y:S01]  /*2890*/  IMAD.IADD R9, R73, 0x1, R21 ;  /* 0x0000000149097824 */ /* 0x000fe200078e0215 */
[----:B------:R-:W-:-:S04]  /*28a0*/  LEA R8, P4, R20, R78, 0x2 ;  /* 0x0000004e14087211 */ /* 0x000fc800078810ff */
[----:B------:R-:W-:Y:S01]  /*28b0*/  LEA.HI.X R9, R20, R79, R9, 0x2, P4 ;  /* 0x0000004f14097211 */ /* 0x000fe200020f1409 */
[----:B---3--:R-:W-:-:S04]  /*28c0*/  FMUL R7, R25, R58 ;  /* 0x0000003a19077220 */ /* 0x008fc80000400000 */
[----:B------:R-:W-:-:S05]  /*28d0*/  FFMA R7, R26, R23, R7 ;  /* 0x000000171a077223 */ /* 0x000fca0000000007 */
[----:B------:R2:W-:Y:S01]  /*28e0*/  @P3 STG.E desc[UR36][R12.64], R7 ;  /* 0x000000070c003986 */ /* 0x0005e2000c101924 */
[----:B------:R-:W-:Y:S05]  /*28f0*/  @!P0 BRA `(.L_x_37) ;  /* 0x0000000000048947 */ /* 0x000fea0003800000 */
[----:B------:R0:W5:Y:S02]  /*2900*/  LDG.E.LTC128B R25, desc[UR36][R8.64+0x4] ;  /* 0x0000042408197981 */ /* 0x000164000c1e1920 */
.L_x_37:
[----:B------:R-:W-:Y:S05]  /*2910*/  BSYNC B1 ;  /* 0x0000000000017941 */ /* 0x000fea0003800000 */
.L_x_36:
[----:B-----5:R-:W-:Y:S01]  /*2920*/  FMUL R14, R25, R58 ;  /* 0x0000003a190e7220 */ /* 0x020fe20000400000 */
[----:B------:R-:W-:Y:S01]  /*2930*/  ISETP.GT.AND P3, PT, R3, RZ, P1 ;  /* 0x000000ff0300720c */ /* 0x000fe20000f64270 */
[----:B------:R-:W-:Y:S01]  /*2940*/  BSSY B1, `(.L_x_38) ;  /* 0x0000006000017945 */ /* 0x000fe20003800000 */
[----:B------:R-:W-:Y:S01]  /*2950*/  ISETP.GT.AND P2, PT, R6, 0x9, PT ;  /* 0x000000090600780c */ /* 0x000fe20003f44270 */
[----:B------:R-:W-:-:S05]  /*2960*/  FFMA R27, R27, R23, R14 ;  /* 0x000000171b1b7223 */ /* 0x000fca000000000e */
[----:B------:R3:W-:Y:S05]  /*2970*/  @P0 STG.E desc[UR36][R12.64+0x4], R27 ;  /* 0x0000041b0c000986 */ /* 0x0007ea000c101924 */
[----:B------:R-:W-:Y:S05]  /*2980*/  @!P3 BRA `(.L_x_39) ;  /* 0x000000000004b947 */ /* 0x000fea0003800000 */
[----:B------:R4:W5:Y:S02]  /*2990*/  LDG.E.LTC128B R25, desc[UR36][R4.64+0x20] ;  /* 0x0000202404197981 */ /* 0x000964000c1e1920 */
.L_x_39:
[----:B------:R-:W-:Y:S05]  /*29a0*/  BSYNC B1 ;  /* 0x0000000000017941 */ /* 0x000fea0003800000 */
.L_x_38:
[----:B--2--5:R-:W-:Y:S01]  /*29b0*/  FMUL R7, R25, R58 ;  /* 0x0000003a19077220 */ /* 0x024fe20000400000 */
[----:B------:R-:W-:Y:S01]  /*29c0*/  ISETP.GT.AND P0, PT, R3, RZ, P2 ;  /* 0x000000ff0300720c */ /* 0x000fe20001704270 */
[----:B------:R-:W-:Y:S02]  /*29d0*/  BSSY B1, `(.L_x_40) ;  /* 0x0000005000017945 */ /* 0x000fe40003800000 */
[----:B------:R-:W-:-:S05]  /*29e0*/  FFMA R7, R28, R23, R7 ;  /* 0x000000171c077223 */ /* 0x000fca0000000007 */
[----:B------:R2:W-:Y:S05]  /*29f0*/  @P3 STG.E desc[UR36][R10.64+0x20], R7 ;  /* 0x000020070a003986 */ /* 0x0005ea000c101924 */
[----:B------:R-:W-:Y:S05]  /*2a00*/  @!P0 BRA `(.L_x_41) ;  /* 0x0000000000048947 */ /* 0x000fea0003800000 */
[----:B------:R0:W5:Y:S02]  /*2a10*/  LDG.E.LTC128B R25, desc[UR36][R4.64+0x24] ;  /* 0x0000242404197981 */ /* 0x000164000c1e1920 */
.L_x_41:
[----:B------:R-:W-:Y:S05]  /*2a20*/  BSYNC B1 ;  /* 0x0000000000017941 */ /* 0x000fea0003800000 */
.L_x_40:
[----:B-----5:R-:W-:Y:S01]  /*2a30*/  FMUL R14, R25, R58 ;  /* 0x0000003a190e7220 */ /* 0x020fe20000400000 */
[----:B------:R-:W-:Y:S01]  /*2a40*/  ISETP.GT.AND P1, PT, R3, 0x8, P1 ;  /* 0x000000080300780c */ /* 0x000fe20000f24270 */
[----:B------:R-:W-:Y:S02]  /*2a50*/  BSSY B1, `(.L_x_42) ;  /* 0x0000005000017945 */ /* 0x000fe40003800000 */
[----:B------:R-:W-:-:S05]  /*2a60*/  FFMA R29, R29, R23, R14 ;  /* 0x000000171d1d7223 */ /* 0x000fca000000000e */
[----:B------:R0:W-:Y:S05]  /*2a70*/  @P0 STG.E desc[UR36][R10.64+0x24], R29 ;  /* 0x0000241d0a000986 */ /* 0x0001ea000c101924 */
[----:B------:R-:W-:Y:S05]  /*2a80*/  @!P1 BRA `(.L_x_43) ;  /* 0x0000000000049947 */ /* 0x000fea0003800000 */
[----:B------:R0:W5:Y:S02]  /*2a90*/  LDG.E.LTC128B R25, desc[UR36][R8.64+0x20] ;  /* 0x0000202408197981 */ /* 0x000164000c1e1920 */
.L_x_43:
[----:B------:R-:W-:Y:S05]  /*2aa0*/  BSYNC B1 ;  /* 0x0000000000017941 */ /* 0x000fea0003800000 */
.L_x_42:
[----:B--2--5:R-:W-:Y:S01]  /*2ab0*/  FMUL R7, R25, R58 ;  /* 0x0000003a19077220 */ /* 0x024fe20000400000 */
[----:B------:R-:W-:Y:S01]  /*2ac0*/  ISETP.GT.AND P2, PT, R3, 0x8, P2 ;  /* 0x000000080300780c */ /* 0x000fe20001744270 */
[----:B------:R-:W-:Y:S01]  /*2ad0*/  BSSY B1, `(.L_x_44) ;  /* 0x0000006000017945 */ /* 0x000fe20003800000 */
[----:B------:R-:W-:Y:S01]  /*2ae0*/  ISETP.GT.AND P0, PT, R6, 0x10, PT ;  /* 0x000000100600780c */ /* 0x000fe20003f04270 */
[----:B------:R-:W-:-:S05]  /*2af0*/  FFMA R7, R30, R23, R7 ;  /* 0x000000171e077223 */ /* 0x000fca0000000007 */
[----:B------:R2:W-:Y:S05]  /*2b00*/  @P1 STG.E desc[UR36][R12.64+0x20], R7 ;  /* 0x000020070c001986 */ /* 0x0005ea000c101924 */
[----:B------:R-:W-:Y:S05]  /*2b10*/  @!P2 BRA `(.L_x_45) ;  /* 0x000000000004a947 */ /* 0x000fea0003800000 */
[----:B------:R0:W5:Y:S02]  /*2b20*/  LDG.E.LTC128B R25, desc[UR36][R8.64+0x24] ;  /* 0x0000242408197981 */ /* 0x000164000c1e1920 */
.L_x_45:
[----:B------:R-:W-:Y:S05]  /*2b30*/  BSYNC B1 ;  /* 0x0000000000017941 */ /* 0x000fea0003800000 */
.L_x_44:
        /* <DEDUP_REMOVED lines=8> */
.L_x_47:
[----:B------:R-:W-:Y:S05]  /*2bc0*/  BSYNC B1 ;  /* 0x0000000000017941 */ /* 0x000fea0003800000 */
.L_x_46:
[----:B--2--5:R-:W-:Y:S01]  /*2bd0*/  FMUL R7, R25, R58 ;  /* 0x0000003a19077220 */ /* 0x024fe20000400000 */
[----:B------:R-:W-:Y:S01]  /*2be0*/  ISETP.GT.AND P2, PT, R3, RZ, P1 ;  /* 0x000000ff0300720c */ /* 0x000fe20000f44270 */
[----:B------:R-:W-:Y:S02]  /*2bf0*/  BSSY B1, `(.L_x_48) ;  /* 0x0000005000017945 */ /* 0x000fe40003800000 */
[----:B------:R-:W-:-:S05]  /*2c00*/  FFMA R7, R32, R23, R7 ;  /* 0x0000001720077223 */ /* 0x000fca0000000007 */
[----:B------:R2:W-:Y:S05]  /*2c10*/  @P3 STG.E desc[UR36][R10.64+0x40], R7 ;  /* 0x000040070a003986 */ /* 0x0005ea000c101924 */
[----:B------:R-:W-:Y:S05]  /*2c20*/  @!P2 BRA `(.L_x_49) ;  /* 0x000000000004a947 */ /* 0x000fea0003800000 */
[----:B------:R0:W5:Y:S02]  /*2c30*/  LDG.E.LTC128B R25, desc[UR36][R4.64+0x44] ;  /* 0x0000442404197981 */ /* 0x000164000c1e1920 */
.L_x_49:
[----:B------:R-:W-:Y:S05]  /*2c40*/  BSYNC B1 ;  /* 0x0000000000017941 */ /* 0x000fea0003800000 */
.L_x_48:
[----:B-----5:R-:W-:Y:S01]  /*2c50*/  FMUL R14, R25, R58 ;  /* 0x0000003a190e7220 */ /* 0x020fe20000400000 */
[----:B------:R-:W-:Y:S01]  /*2c60*/  ISETP.GT.AND P0, PT, R3, 0x8, P0 ;  /* 0x000000080300780c */ /* 0x000fe20000704270 */
[----:B------:R-:W-:Y:S02]  /*2c70*/  BSSY B1, `(.L_x_50) ;  /* 0x0000005000017945 */ /* 0x000fe40003800000 */
[----:B------:R-:W-:-:S05]  /*2c80*/  FFMA R33, R33, R23, R14 ;  /* 0x0000001721217223 */ /* 0x000fca000000000e */
[----:B------:R0:W-:Y:S05]  /*2c90*/  @P2 STG.E desc[UR36][R10.64+0x44], R33 ;  /* 0x000044210a002986 */ /* 0x0001ea000c101924 */
[----:B------:R-:W-:Y:S05]  /*2ca0*/  @!P0 BRA `(.L_x_51) ;  /* 0x0000000000048947 */ /* 0x000fea0003800000 */
[----:B------:R0:W5:Y:S02]  /*2cb0*/  LDG.E.LTC128B R25, desc[UR36][R8.64+0x40] ;  /* 0x0000402408197981 */ /* 0x000164000c1e1920 */
.L_x_51:
[----:B------:R-:W-:Y:S05]  /*2cc0*/  BSYNC B1 ;  /* 0x0000000000017941 */ /* 0x000fea0003800000 */
.L_x_50:
        /* <DEDUP_REMOVED lines=8> */
.L_x_53:
[----:B------:R-:W-:Y:S05]  /*2d50*/  BSYNC B1 ;  /* 0x0000000000017941 */ /* 0x000fea0003800000 */
.L_x_52:
        /* <DEDUP_REMOVED lines=8> */
.L_x_55:
[----:B------:R-:W-:Y:S05]  /*2de0*/  BSYNC B1 ;  /* 0x0000000000017941 */ /* 0x000fea0003800000 */
.L_x_54:
[----:B--2--5:R-:W-:Y:S01]  /*2df0*/  FMUL R7, R25, R58 ;  /* 0x0000003a19077220 */ /* 0x024fe20000400000 */
[----:B------:R-:W-:Y:S01]  /*2e00*/  ISETP.GT.AND P1, PT, R3, RZ, P0 ;  /* 0x000000ff0300720c */ /* 0x000fe20000724270 */
[----:B------:R-:W-:Y:S02]  /*2e10*/  BSSY B1, `(.L_x_56) ;  /* 0x0000005000017945 */ /* 0x000fe40003800000 */
[----:B------:R-:W-:-:S05]  /*2e20*/  FFMA R7, R36, R23, R7 ;  /* 0x0000001724077223 */ /* 0x000fca0000000007 */
[----:B------:R2:W-:Y:S05]  /*2e30*/  @P3 STG.E desc[UR36][R10.64+0x60], R7 ;  /* 0x000060070a003986 */ /* 0x0005ea000c101924 */
[----:B------:R-:W-:Y:S05]  /*2e40*/  @!P1 BRA `(.L_x_57) ;  /* 0x0000000000049947 */ /* 0x000fea0003800000 */
[----:B------:R0:W5:Y:S02]  /*2e50*/  LDG.E.LTC128B R25, desc[UR36][R4.64+0x64] ;  /* 0x0000642404197981 */ /* 0x000164000c1e1920 */
.L_x_57:
[----:B------:R-:W-:Y:S05]  /*2e60*/  BSYNC B1 ;  /* 0x0000000000017941 */ /* 0x000fea0003800000 */
.L_x_56:
[----:B-----5:R-:W-:Y:S01]  /*2e70*/  FMUL R14, R25, R58 ;  /* 0x0000003a190e7220 */ /* 0x020fe20000400000 */
[----:B------:R-:W-:Y:S01]  /*2e80*/  ISETP.GT.AND P2, PT, R3, 0x8, P2 ;  /* 0x000000080300780c */ /* 0x000fe20001744270 */
[----:B------:R-:W-:Y:S02]  /*2e90*/  BSSY B1, `(.L_x_58) ;  /* 0x0000005000017945 */ /* 0x000fe40003800000 */
[----:B------:R-:W-:-:S05]  /*2ea0*/  FFMA R37, R37, R23, R14 ;  /* 0x0000001725257223 */ /* 0x000fca000000000e */
[----:B------:R0:W-:Y:S05]  /*2eb0*/  @P1 STG.E desc[UR36][R10.64+0x64], R37 ;  /* 0x000064250a001986 */ /* 0x0001ea000c101924 */
[----:B------:R-:W-:Y:S05]  /*2ec0*/  @!P2 BRA `(.L_x_59) ;  /* 0x000000000004a947 */ /* 0x000fea0003800000 */
[----:B------:R0:W5:Y:S02]  /*2ed0*/  LDG.E.LTC128B R25, desc[UR36][R8.64+0x60] ;  /* 0x0000602408197981 */ /* 0x000164000c1e1920 */
.L_x_59:
[----:B------:R-:W-:Y:S05]  /*2ee0*/  BSYNC B1 ;  /* 0x0000000000017941 */ /* 0x000fea0003800000 */
.L_x_58:
        /* <DEDUP_REMOVED lines=8> */
.L_x_61:
[----:B------:R-:W-:Y:S05]  /*2f70*/  BSYNC B1 ;  /* 0x0000000000017941 */ /* 0x000fea0003800000 */
.L_x_60:
        /* <DEDUP_REMOVED lines=8> */
.L_x_63:
[----:B------:R-:W-:Y:S05]  /*3000*/  BSYNC B1 ;  /* 0x0000000000017941 */ /* 0x000fea0003800000 */
.L_x_62:
[----:B--2--5:R-:W-:Y:S01]  /*3010*/  FMUL R7, R25, R58 ;  /* 0x0000003a19077220 */ /* 0x024fe20000400000 */
[----:B------:R-:W-:Y:S01]  /*3020*/  ISETP.GT.AND P0, PT, R3, RZ, P2 ;  /* 0x000000ff0300720c */ /* 0x000fe20001704270 */
[----:B------:R-:W-:Y:S02]  /*3030*/  BSSY B1, `(.L_x_64) ;  /* 0x0000005000017945 */ /* 0x000fe40003800000 */
[----:B------:R-:W-:-:S05]  /*3040*/  FFMA R7, R40, R23, R7 ;  /* 0x0000001728077223 */ /* 0x000fca0000000007 */
[----:B------:R2:W-:Y:S05]  /*3050*/  @P3 STG.E desc[UR36][R10.64+0x80], R7 ;  /* 0x000080070a003986 */ /* 0x0005ea000c101924 */
[----:B------:R-:W-:Y:S05]  /*3060*/  @!P0 BRA `(.L_x_65) ;  /* 0x0000000000048947 */ /* 0x000fea0003800000 */
[----:B------:R0:W5:Y:S02]  /*3070*/  LDG.E.LTC128B R25, desc[UR36][R4.64+0x84] ;  /* 0x0000842404197981 */ /* 0x000164000c1e1920 */
.L_x_65:
[----:B------:R-:W-:Y:S05]  /*3080*/  BSYNC B1 ;  /* 0x0000000000017941 */ /* 0x000fea0003800000 */
.L_x_64:
[----:B-----5:R-:W-:Y:S01]  /*3090*/  FMUL R14, R25, R58 ;  /* 0x0000003a190e7220 */ /* 0x020fe20000400000 */
[----:B------:R-:W-:Y:S01]  /*30a0*/  ISETP.GT.AND P1, PT, R3, 0x8, P1 ;  /* 0x000000080300780c */ /* 0x000fe20000f24270 */
[----:B------:R-:W-:Y:S02]  /*30b0*/  BSSY B1, `(.L_x_66) ;  /* 0x0000005000017945 */ /* 0x000fe40003800000 */
[----:B------:R-:W-:-:S05]  /*30c0*/  FFMA R41, R41, R23, R14 ;  /* 0x0000001729297223 */ /* 0x000fca000000000e */
[----:B------:R0:W-:Y:S05]  /*30d0*/  @P0 STG.E desc[UR36][R10.64+0x84], R41 ;  /* 0x000084290a000986 */ /* 0x0001ea000c101924 */
[----:B------:R-:W-:Y:S05]  /*30e0*/  @!P1 BRA `(.L_x_67) ;  /* 0x0000000000049947 */ /* 0x000fea0003800000 */
[----:B------:R0:W5:Y:S02]  /*30f0*/  LDG.E.LTC128B R25, desc[UR36][R8.64+0x80] ;  /* 0x0000802408197981 */ /* 0x000164000c1e1920 */
.L_x_67:
[----:B------:R-:W-:Y:S05]  /*3100*/  BSYNC B1 ;  /* 0x0000000000017941 */ /* 0x000fea0003800000 */
.L_x_66:
        /* <DEDUP_REMOVED lines=8> */
.L_x_69:
[----:B------:R-:W-:Y:S05]  /*3190*/  BSYNC B1 ;  /* 0x0000000000017941 */ /* 0x000fea0003800000 */
.L_x_68:
        /* <DEDUP_REMOVED lines=8> */
.L_x_71:
[----:B------:R-:W-:Y:S05]  /*3220*/  BSYNC B1 ;  /* 0x0000000000017941 */ /* 0x000fea0003800000 */
.L_x_70:
[----:B--2--5:R-:W-:Y:S01]  /*3230*/  FMUL R7, R25, R58 ;  /* 0x0000003a19077220 */ /* 0x024fe20000400000 */
[----:B------:R-:W-:Y:S01]  /*3240*/  ISETP.GT.AND P2, PT, R3, RZ, P1 ;  /* 0x000000ff0300720c */ /* 0x000fe20000f44270 */
[----:B------:R-:W-:Y:S02]  /*3250*/  BSSY B1, `(.L_x_72) ;  /* 0x0000005000017945 */ /* 0x000fe40003800000 */
[----:B------:R-:W-:-:S05]  /*3260*/  FFMA R7, R44, R23, R7 ;  /* 0x000000172c077223 */ /* 0x000fca0000000007 */
[----:B------:R2:W-:Y:S05]  /*3270*/  @P3 STG.E desc[UR36][R10.64+0xa0], R7 ;  /* 0x0000a0070a003986 */ /* 0x0005ea000c101924 */
[----:B------:R-:W-:Y:S05]  /*3280*/  @!P2 BRA `(.L_x_73) ;  /* 0x000000000004a947 */ /* 0x000fea0003800000 */
[----:B------:R0:W5:Y:S02]  /*3290*/  LDG.E.LTC128B R25, desc[UR36][R4.64+0xa4] ;  /* 0x0000a42404197981 */ /* 0x000164000c1e1920 */
.L_x_73:
[----:B------:R-:W-:Y:S05]  /*32a0*/  BSYNC B1 ;  /* 0x0000000000017941 */ /* 0x000fea0003800000 */
.L_x_72:
[----:B-----5:R-:W-:Y:S01]  /*32b0*/  FMUL R14, R25, R58 ;  /* 0x0000003a190e7220 */ /* 0x020fe20000400000 */
[----:B------:R-:W-:Y:S01]  /*32c0*/  ISETP.GT.AND P0, PT, R3, 0x8, P0 ;  /* 0x000000080300780c */ /* 0x000fe20000704270 */
[----:B------:R-:W-:Y:S02]  /*32d0*/  BSSY B1, `(.L_x_74) ;  /* 0x0000005000017945 */ /* 0x000fe40003800000 */
[----:B------:R-:W-:-:S05]  /*32e0*/  FFMA R45, R45, R23, R14 ;  /* 0x000000172d2d7223 */ /* 0x000fca000000000e */
[----:B------:R0:W-:Y:S05]  /*32f0*/  @P2 STG.E desc[UR36][R10.64+0xa4], R45 ;  /* 0x0000a42d0a002986 */ /* 0x0001ea000c101924 */
[----:B------:R-:W-:Y:S05]  /*3300*/  @!P0 BRA `(.L_x_75) ;  /* 0x0000000000048947 */ /* 0x000fea0003800000 */
[----:B------:R0:W5:Y:S02]  /*3310*/  LDG.E.LTC128B R25, desc[UR36][R8.64+0xa0] ;  /* 0x0000a02408197981 */ /* 0x000164000c1e1920 */
.L_x_75:
[----:B------:R-:W-:Y:S05]  /*3320*/  BSYNC B1 ;  /* 0x0000000000017941 */ /* 0x000fea0003800000 */
.L_x_74:
        /* <DEDUP_REMOVED lines=8> */
.L_x_77:
[----:B------:R-:W-:Y:S05]  /*33b0*/  BSYNC B1 ;  /* 0x0000000000017941 */ /* 0x000fea0003800000 */
.L_x_76:
        /* <DEDUP_REMOVED lines=8> */
.L_x_79:
[----:B------:R-:W-:Y:S05]  /*3440*/  BSYNC B1 ;  /* 0x0000000000017941 */ /* 0x000fea0003800000 */
.L_x_78:
[----:B--2--5:R-:W-:Y:S01]  /*3450*/  FMUL R7, R25, R58 ;  /* 0x0000003a19077220 */ /* 0x024fe20000400000 */
[----:B------:R-:W-:Y:S01]  /*3460*/  ISETP.GT.AND P1, PT, R3, RZ, P0 ;  /* 0x000000ff0300720c */ /* 0x000fe20000724270 */
[----:B------:R-:W-:Y:S02]  /*3470*/  BSSY B1, `(.L_x_80) ;  /* 0x0000005000017945 */ /* 0x000fe40003800000 */
[----:B------:R-:W-:-:S05]  /*3480*/  FFMA R7, R48, R23, R7 ;  /* 0x0000001730077223 */ /* 0x000fca0000000007 */
[----:B------:R2:W-:Y:S05]  /*3490*/  @P3 STG.E desc[UR36][R10.64+0xc0], R7 ;  /* 0x0000c0070a003986 */ /* 0x0005ea000c101924 */
[----:B------:R-:W-:Y:S05]  /*34a0*/  @!P1 BRA `(.L_x_81) ;  /* 0x0000000000049947 */ /* 0x000fea0003800000 */
[----:B------:R0:W5:Y:S02]  /*34b0*/  LDG.E.LTC128B R25, desc[UR36][R4.64+0xc4] ;  /* 0x0000c42404197981 */ /* 0x000164000c1e1920 */
.L_x_81:
[----:B------:R-:W-:Y:S05]  /*34c0*/  BSYNC B1 ;  /* 0x0000000000017941 */ /* 0x000fea0003800000 */
.L_x_80:
[----:B-----5:R-:W-:Y:S01]  /*34d0*/  FMUL R14, R25, R58 ;  /* 0x0000003a190e7220 */ /* 0x020fe20000400000 */
[----:B------:R-:W-:Y:S01]  /*34e0*/  ISETP.GT.AND P2, PT, R3, 0x8, P2 ;  /* 0x000000080300780c */ /* 0x000fe20001744270 */
[----:B------:R-:W-:Y:S02]  /*34f0*/  BSSY B1, `(.L_x_82) ;  /* 0x0000005000017945 */ /* 0x000fe40003800000 */
[----:B------:R-:W-:-:S05]  /*3500*/  FFMA R49, R49, R23, R14 ;  /* 0x0000001731317223 */ /* 0x000fca000000000e */
[----:B------:R0:W-:Y:S05]  /*3510*/  @P1 STG.E desc[UR36][R10.64+0xc4], R49 ;  /* 0x0000c4310a001986 */ /* 0x0001ea000c101924 */
[----:B------:R-:W-:Y:S05]  /*3520*/  @!P2 BRA `(.L_x_83) ;  /* 0x000000000004a947 */ /* 0x000fea0003800000 */
[----:B------:R0:W5:Y:S02]  /*3530*/  LDG.E.LTC128B R25, desc[UR36][R8.64+0xc0] ;  /* 0x0000c02408197981 */ /* 0x000164000c1e1920 */
.L_x_83:
[----:B------:R-:W-:Y:S05]  /*3540*/  BSYNC B1 ;  /* 0x0000000000017941 */ /* 0x000fea0003800000 */
.L_x_82:
        /* <DEDUP_REMOVED lines=8> */
.L_x_85:
[----:B------:R-:W-:Y:S05]  /*35d0*/  BSYNC B1 ;  /* 0x0000000000017941 */ /* 0x000fea0003800000 */
.L_x_84:
[----:B-----5:R-:W-:Y:S01]  /*35e0*/  FMUL R14, R25, R58 ;  /* 0x0000003a190e7220 */ /* 0x020fe20000400000 */
[----:B------:R-:W-:Y:S01]  /*35f0*/  ISETP.GT.AND P2, PT, R6, 0x39, PT ;  /* 0x000000390600780c */ /* 0x000fe20003f44270 */
[----:B------:R-:W-:Y:S01]  /*3600*/  @P0 IMAD.MOV.U32 R6, RZ, RZ, R12 ;  /* 0x000000ffff060224 */ /* 0x000fe200078e000c */
[----:B------:R-:W-:Y:S01]  /*3610*/  ISETP.GT.AND P3, PT, R3, RZ, P1 ;  /* 0x000000ff0300720c */ /* 0x000fe20000f64270 */
[----:B------:R-:W-:Y:S01]  /*3620*/  FFMA R51, R51, R23, R14 ;  /* 0x0000001733337223 */ /* 0x000fe2000000000e */
[----:B--2---:R-:W-:Y:S01]  /*3630*/  @P0 IMAD.MOV.U32 R7, RZ, RZ, R13 ;  /* 0x000000ffff070224 */ /* 0x004fe200078e000d */
[----:B------:R-:W-:Y:S04]  /*3640*/  BSSY B1, `(.L_x_86) ;  /* 0x0000004000017945 */ /* 0x000fe80003800000 */
[----:B------:R2:W-:Y:S06]  /*3650*/  @P0 STG.E desc[UR36][R6.64+0xc4], R51 ;  /* 0x0000c43306000986 */ /* 0x0005ec000c101924 */
[----:B------:R-:W-:Y:S05]  /*3660*/  @!P3 BRA `(.L_x_87) ;  /* 0x000000000004b947 */ /* 0x000fea0003800000 */
[----:B------:R0:W5:Y:S02]  /*3670*/  LDG.E.LTC128B R25, desc[UR36][R4.64+0xe0] ;  /* 0x0000e02404197981 */ /* 0x000164000c1e1920 */
.L_x_87:
[----:B------:R-:W-:Y:S05]  /*3680*/  BSYNC B1 ;  /* 0x0000000000017941 */ /* 0x000fea0003800000 */
.L_x_86:
[----:B--2--5:R-:W-:Y:S01]  /*3690*/  FMUL R7, R25, R58 ;  /* 0x0000003a19077220 */ /* 0x024fe20000400000 */
[----:B------:R-:W-:Y:S01]  /*36a0*/  @P3 IMAD.MOV.U32 R6, RZ, RZ, R10 ;  /* 0x000000ffff063224 */ /* 0x000fe200078e000a */
[----:B------:R-:W-:Y:S01]  /*36b0*/  ISETP.GT.AND P0, PT, R3, RZ, P2 ;  /* 0x000000ff0300720c */ /* 0x000fe20001704270 */
[----:B------:R-:W-:Y:S01]  /*36c0*/  BSSY B1, `(.L_x_88) ;  /* 0x0000006000017945 */ /* 0x000fe20003800000 */
[----:B------:R-:W-:Y:S01]  /*36d0*/  FFMA R15, R52, R23, R7 ;  /* 0x00000017340f7223 */ /* 0x000fe20000000007 */
[----:B------:R-:W-:-:S05]  /*36e0*/  @P3 IMAD.MOV.U32 R7, RZ, RZ, R11 ;  /* 0x000000ffff073224 */ /* 0x000fca00078e000b */
[----:B------:R2:W-:Y:S05]  /*36f0*/  @P3 STG.E desc[UR36][R6.64+0xe0], R15 ;  /* 0x0000e00f06003986 */ /* 0x0005ea000c101924 */
[----:B------:R-:W-:Y:S05]  /*3700*/  @!P0 BRA `(.L_x_89) ;  /* 0x0000000000048947 */ /* 0x000fea0003800000 */
[----:B------:R0:W5:Y:S02]  /*3710*/  LDG.E.LTC128B R25, desc[UR36][R4.64+0xe4] ;  /* 0x0000e42404197981 */ /* 0x000164000c1e1920 */
.L_x_89:
[----:B------:R-:W-:Y:S05]  /*3720*/  BSYNC B1 ;  /* 0x0000000000017941 */ /* 0x000fea0003800000 */
.L_x_88:
[----:B01--45:R-:W-:Y:S01]  /*3730*/  FMUL R4, R25, R58 ;  /* 0x0000003a19047220 */ /* 0x033fe20000400000 */
[----:B------:R-:W-:Y:S01]  /*3740*/  ISETP.GT.AND P1, PT, R3, 0x8, P1 ;  /* 0x000000080300780c */ /* 0x000fe20000f24270 */
[----:B------:R-:W-:Y:S02]  /*3750*/  BSSY B1, `(.L_x_90) ;  /* 0x0000005000017945 */ /* 0x000fe40003800000 */
[----:B------:R-:W-:-:S05]  /*3760*/  FFMA R53, R53, R23, R4 ;  /* 0x0000001735357223 */ /* 0x000fca0000000004 */
[----:B------:R0:W-:Y:S05]  /*3770*/  @P0 STG.E desc[UR36][R10.64+0xe4], R53 ;  /* 0x0000e4350a000986 */ /* 0x0001ea000c101924 */
[----:B------:R-:W-:Y:S05]  /*3780*/  @!P1 BRA `(.L_x_91) ;  /* 0x0000000000049947 */ /* 0x000fea0003800000 */
[----:B------:R1:W5:Y:S02]  /*3790*/  LDG.E.LTC128B R25, desc[UR36][R8.64+0xe0] ;  /* 0x0000e02408197981 */ /* 0x000364000c1e1920 */
.L_x_91:
[----:B------:R-:W-:Y:S05]  /*37a0*/  BSYNC B1 ;  /* 0x0000000000017941 */ /* 0x000fea0003800000 */
.L_x_90:
[----:B-----5:R-:W-:Y:S01]  /*37b0*/  FMUL R5, R25, R58 ;  /* 0x0000003a19057220 */ /* 0x020fe20000400000 */
[----:B------:R-:W-:Y:S01]  /*37c0*/  @P1 IMAD.MOV.U32 R4, RZ, RZ, R12 ;  /* 0x000000ffff041224 */ /* 0x000fe200078e000c */
[----:B------:R-:W-:Y:S01]  /*37d0*/  ISETP.GT.AND P2, PT, R3, 0x8, P2 ;  /* 0x000000080300780c */ /* 0x000fe20001744270 */
[----:B------:R-:W-:Y:S01]  /*37e0*/  BSSY B1, `(.L_x_92) ;  /* 0x0000006000017945 */ /* 0x000fe20003800000 */
[----:B--2---:R-:W-:Y:S01]  /*37f0*/  FFMA R7, R54, R23, R5 ;  /* 0x0000001736077223 */ /* 0x004fe20000000005 */
[----:B------:R-:W-:-:S05]  /*3800*/  @P1 IMAD.MOV.U32 R5, RZ, RZ, R13 ;  /* 0x000000ffff051224 */ /* 0x000fca00078e000d */
[----:B------:R2:W-:Y:S05]  /*3810*/  @P1 STG.E desc[UR36][R4.64+0xe0], R7 ;  /* 0x0000e00704001986 */ /* 0x0005ea000c101924 */
[----:B------:R-:W-:Y:S05]  /*3820*/  @!P2 BRA `(.L_x_93) ;  /* 0x000000000004a947 */ /* 0x000fea0003800000 */
[----:B------:R4:W5:Y:S02]  /*3830*/  LDG.E.LTC128B R25, desc[UR36][R8.64+0xe4] ;  /* 0x0000e42408197981 */ /* 0x000964000c1e1920 */
.L_x_93:
[----:B------:R-:W-:Y:S05]  /*3840*/  BSYNC B1 ;  /* 0x0000000000017941 */ /* 0x000fea0003800000 */
.L_x_92:
[----:B--2--5:R-:W-:-:S04]  /*3850*/  FMUL R4, R25, R58 ;  /* 0x0000003a19047220 */ /* 0x024fc80000400000 */
[----:B------:R-:W-:Y:S01]  /*3860*/  FFMA R55, R55, R23, R4 ;  /* 0x0000001737377223 */ /* 0x000fe20000000004 */
[----:B------:R-:W-:Y:S06]  /*3870*/  @!P2 BRA `(.L_x_94) ;  /* 0x0000000400f0a947 */ /* 0x000fec0003800000 */
[----:B------:R2:W-:Y:S01]  /*3880*/  STG.E desc[UR36][R12.64+0xe4], R55 ;  /* 0x0000e4370c007986 */ /* 0x0005e2000c101924 */
[----:B------:R-:W-:Y:S05]  /*3890*/  BRA `(.L_x_94) ;  /* 0x0000000400e87947 */ /* 0x000fea0003800000 */
.L_x_33:
[----:B------:R-:W-:Y:S01]  /*38a0*/  ISETP.GT.AND P0, PT, R6, 0x1, PT ;  /* 0x000000010600780c */ /* 0x000fe20003f04270 */
[----:B------:R-:W-:Y:S01]  /*38b0*/  ULDC.64 UR4, c[0x0][0x5c0] ;  /* 0x0001700000047ab9 */ /* 0x000fe20000000a00 */
[-C--:B------:R-:W-:Y:S01]  /*38c0*/  FMUL R7, R24, R23.reuse ;  /* 0x0000001718077220 */ /* 0x080fe20000400000 */
[C---:B------:R-:W-:Y:S01]  /*38d0*/  LEA R4, P4, R72.reuse, UR4, 0x2 ;  /* 0x0000000448047c11 */ /* 0x040fe2000f8810ff */
[-C--:B------:R-:W-:Y:S01]  /*38e0*/  FMUL R25, R25, R23.reuse ;  /* 0x0000001719197220 */ /* 0x080fe20000400000 */
[----:B------:R-:W-:Y:S01]  /*38f0*/  ISETP.GT.AND P2, PT, R3, RZ, P0 ;  /* 0x000000ff0300720c */ /* 0x000fe20000744270 */
[-C--:B------:R-:W-:Y:S01]  /*3900*/  FMUL R27, R27, R23.reuse ;  /* 0x000000171b1b7220 */ /* 0x080fe20000400000 */
[----:B------:R-:W-:Y:S01]  /*3910*/  LEA.HI.X R5, R72, UR5, R81, 0x2, P4 ;  /* 0x0000000548057c11 */ /* 0x000fe2000a0f1451 */
[-C--:B------:R-:W-:Y:S01]  /*3920*/  FMUL R11, R28, R23.reuse ;  /* 0x000000171c0b7220 */ /* 0x080fe20000400000 */
[----:B------:R-:W-:Y:S01]  /*3930*/  ISETP.GT.AND P3, PT, R3, 0x8, P3 ;  /* 0x000000080300780c */ /* 0x000fe20001f64270 */
[-C--:B------:R-:W-:Y:S01]  /*3940*/  FMUL R29, R29, R23.reuse ;  /* 0x000000171d1d7220 */ /* 0x080fe20000400000 */
[----:B------:R-:W-:Y:S01]  /*3950*/  ISETP.GT.AND P0, PT, R3, 0x8, P0 ;  /* 0x000000080300780c */ /* 0x000fe20000704270 */
[----:B------:R0:W-:Y:S01]  /*3960*/  @P1 STG.E desc[UR36][R4.64], R7 ;  /* 0x0000000704001986 */ /* 0x0001e2000c101924 */
[C---:B------:R-:W-:Y:S01]  /*3970*/  ISETP.GT.AND P5, PT, R6.reuse, 0x8, PT ;  /* 0x000000080600780c */ /* 0x040fe20003fa4270 */
[-C--:B------:R-:W-:Y:S01]  /*3980*/  FMUL R31, R31, R23.reuse ;  /* 0x000000171f1f7220 */ /* 0x080fe20000400000 */
[----:B------:R-:W-:Y:S01]  /*3990*/  SHF.L.U64.HI R9, R59, 0x2, R60 ;  /* 0x000000023b097819 */ /* 0x000fe2000001023c */
[-C--:B------:R-:W-:Y:S01]  /*39a0*/  FMUL R33, R33, R23.reuse ;  /* 0x0000001721217220 */ /* 0x080fe20000400000 */
[----:B------:R-:W-:Y:S01]  /*39b0*/  LEA R8, P1, R59, R4, 0x2 ;  /* 0x000000043b087211 */ /* 0x000fe200078210ff */
[----:B------:R-:W-:Y:S01]  /*39c0*/  @P2 STG.E desc[UR36][R4.64+0x4], R25 ;  /* 0x0000041904002986 */ /* 0x000fe2000c101924 */
[----:B------:R-:W-:Y:S01]  /*39d0*/  ISETP.GT.AND P4, PT, R6, 0x9, PT ;  /* 0x000000090600780c */ /* 0x000fe20003f84270 */
[-C--:B------:R-:W-:Y:S01]  /*39e0*/  FMUL R35, R35, R23.reuse ;  /* 0x0000001723237220 */ /* 0x080fe20000400000 */
[----:B------:R-:W-:Y:S01]  /*39f0*/  ISETP.GT.AND P2, PT, R3, RZ, P5 ;  /* 0x000000ff0300720c */ /* 0x000fe20002f44270 */
[----:B------:R-:W-:Y:S01]  /*3a00*/  IMAD.X R9, R9, 0x1, R5, P1 ;  /* 0x0000000109097824 */ /* 0x000fe200008e0605 */
[C---:B------:R-:W-:Y:S01]  /*3a10*/  ISETP.GT.AND P1, PT, R3.reuse, RZ, P4 ;  /* 0x000000ff0300720c */ /* 0x040fe20002724270 */
[-C--:B0-----:R-:W-:Y:S01]  /*3a20*/  FMUL R7, R26, R23.reuse ;  /* 0x000000171a077220 */ /* 0x081fe20000400000 */
[----:B------:R-:W-:Y:S01]  /*3a30*/  ISETP.GT.AND P4, PT, R3, 0x8, P4 ;  /* 0x000000080300780c */ /* 0x000fe20002784270 */
[-C--:B------:R-:W-:Y:S01]  /*3a40*/  FMUL R37, R37, R23.reuse ;  /* 0x0000001725257220 */ /* 0x080fe20000400000 */
[-C--:B------:R-:W-:Y:S01]  /*3a50*/  FMUL R39, R39, R23.reuse ;  /* 0x0000001727277220 */ /* 0x080fe20000400000 */
[-C--:B------:R-:W-:Y:S01]  /*3a60*/  FMUL R41, R41, R23.reuse ;  /* 0x0000001729297220 */ /* 0x080fe20000400000 */
[----:B------:R0:W-:Y:S01]  /*3a70*/  @P3 STG.E desc[UR36][R8.64], R7 ;  /* 0x0000000708003986 */ /* 0x0001e2000c101924 */
[C---:B------:R-:W-:Y:S01]  /*3a80*/  ISETP.GT.AND P3, PT, R6.reuse, 0x11, PT ;  /* 0x000000110600780c */ /* 0x040fe20003f64270 */
[-C--:B------:R-:W-:Y:S01]  /*3a90*/  FMUL R43, R43, R23.reuse ;  /* 0x000000172b2b7220 */ /* 0x080fe20000400000 */
[-C--:B------:R-:W-:Y:S01]  /*3aa0*/  FMUL R45, R45, R23.reuse ;  /* 0x000000172d2d7220 */ /* 0x080fe20000400000 */
[----:B------:R-:W-:Y:S01]  /*3ab0*/  @P0 STG.E desc[UR36][R8.64+0x4], R27 ;  /* 0x0000041b08000986 */ /* 0x000fe2000c101924 */
[----:B------:R-:W-:Y:S01]  /*3ac0*/  ISETP.GT.AND P0, PT, R3, 0x8, P5 ;  /* 0x000000080300780c */ /* 0x000fe20002f04270 */
[-C--:B------:R-:W-:Y:S01]  /*3ad0*/  FMUL R47, R47, R23.reuse ;  /* 0x000000172f2f7220 */ /* 0x080fe20000400000 */
[----:B------:R-:W-:Y:S01]  /*3ae0*/  ISETP.GT.AND P5, PT, R6, 0x10, PT ;  /* 0x000000100600780c */ /* 0x000fe20003fa4270 */
[----:B------:R1:W-:Y:S01]  /*3af0*/  @P2 STG.E desc[UR36][R4.64+0x20], R11 ;  /* 0x0000200b04002986 */ /* 0x0003e2000c101924 */
[-C--:B------:R-:W-:Y:S01]  /*3b00*/  FMUL R49, R49, R23.reuse ;  /* 0x0000001731317220 */ /* 0x080fe20000400000 */
[-C--:B------:R-:W-:Y:S01]  /*3b10*/  FMUL R51, R51, R23.reuse ;  /* 0x0000001733337220 */ /* 0x080fe20000400000 */
[C---:B------:R-:W-:Y:S01]  /*3b20*/  ISETP.GT.AND P2, PT, R3.reuse, RZ, P5 ;  /* 0x000000ff0300720c */ /* 0x040fe20002f44270 */
[----:B------:R-:W-:Y:S01]  /*3b30*/  @P1 STG.E desc[UR36][R4.64+0x24], R29 ;  /* 0x0000241d04001986 */ /* 0x000fe2000c101924 */
[-C--:B0-----:R-:W-:Y:S01]  /*3b40*/  FMUL R7, R30, R23.reuse ;  /* 0x000000171e077220 */ /* 0x081fe20000400000 */
[----:B------:R-:W-:Y:S01]  /*3b50*/  ISETP.GT.AND P1, PT, R3, RZ, P3 ;  /* 0x000000ff0300720c */ /* 0x000fe20001f24270 */
[-C--:B------:R-:W-:Y:S01]  /*3b60*/  FMUL R53, R53, R23.reuse ;  /* 0x0000001735357220 */ /* 0x080fe20000400000 */
[C---:B------:R-:W-:Y:S01]  /*3b70*/  ISETP.GT.AND P3, PT, R3.reuse, 0x8, P3 ;  /* 0x000000080300780c */ /* 0x040fe20001f64270 */
[-C--:B------:R-:W-:Y:S01]  /*3b80*/  FMUL R13, R54, R23.reuse ;  /* 0x00000017360d7220 */ /* 0x080fe20000400000 */
[----:B------:R0:W-:Y:S01]  /*3b90*/  @P0 STG.E desc[UR36][R8.64+0x20], R7 ;  /* 0x0000200708000986 */ /* 0x0001e2000c101924 */
[----:B------:R-:W-:Y:S01]  /*3ba0*/  ISETP.GT.AND P0, PT, R3, 0x8, P5 ;  /* 0x000000080300780c */ /* 0x000fe20002f04270 */
[-C--:B-1----:R-:W-:Y:S01]  /*3bb0*/  FMUL R11, R32, R23.reuse ;  /* 0x00000017200b7220 */ /* 0x082fe20000400000 */
[C---:B------:R-:W-:Y:S01]  /*3bc0*/  ISETP.GT.AND P5, PT, R6.reuse, 0x18, PT ;  /* 0x000000180600780c */ /* 0x040fe20003fa4270 */
[----:B------:R-:W-:Y:S01]  /*3bd0*/  @P4 STG.E desc[UR36][R8.64+0x24], R31 ;  /* 0x0000241f08004986 */ /* 0x000fe2000c101924 */
[----:B------:R-:W-:Y:S01]  /*3be0*/  ISETP.GT.AND P4, PT, R6, 0x19, PT ;  /* 0x000000190600780c */ /* 0x000fe20003f84270 */
[----:B------:R-:W-:-:S02]  /*3bf0*/  FMUL R55, R55, R23 ;  /* 0x0000001737377220 */ /* 0x000fc40000400000 */
[----:B------:R1:W-:Y:S01]  /*3c00*/  @P2 STG.E desc[UR36][R4.64+0x40], R11 ;  /* 0x0000400b04002986 */ /* 0x0003e2000c101924 */
[----:B------:R-:W-:-:S03]  /*3c10*/  ISETP.GT.AND P2, PT, R3, RZ, P5 ;  /* 0x000000ff0300720c */ /* 0x000fc60002f44270 */
[----:B------:R-:W-:Y:S01]  /*3c20*/  @P1 STG.E desc[UR36][R4.64+0x44], R33 ;  /* 0x0000442104001986 */ /* 0x000fe2000c101924 */
[C---:B------:R-:W-:Y:S01]  /*3c30*/  ISETP.GT.AND P1, PT, R3.reuse, RZ, P4 ;  /* 0x000000ff0300720c */ /* 0x040fe20002724270 */
[----:B0-----:R-:W-:Y:S01]  /*3c40*/  FMUL R7, R34, R23 ;  /* 0x0000001722077220 */ /* 0x001fe20000400000 */
[----:B------:R-:W-:-:S04]  /*3c50*/  ISETP.GT.AND P4, PT, R3, 0x8, P4 ;  /* 0x000000080300780c */ /* 0x000fc80002784270 */
[----:B------:R0:W-:Y:S01]  /*3c60*/  @P0 STG.E desc[UR36][R8.64+0x40], R7 ;  /* 0x0000400708000986 */ /* 0x0001e2000c101924 */
[----:B-1----:R-:W-:Y:S01]  /*3c70*/  FMUL R11, R36, R23 ;  /* 0x00000017240b7220 */ /* 0x002fe20000400000 */
[----:B------:R-:W-:Y:S02]  /*3c80*/  ISETP.GT.AND P0, PT, R3, 0x8, P5 ;  /* 0x000000080300780c */ /* 0x000fe40002f04270 */
[----:B------:R-:W-:Y:S01]  /*3c90*/  @P3 STG.E desc[UR36][R8.64+0x44], R35 ;  /* 0x0000442308003986 */ /* 0x000fe2000c101924 */
[----:B------:R-:W-:-:S03]  /*3ca0*/  ISETP.GT.AND P5, PT, R6, 0x20, PT ;  /* 0x000000200600780c */ /* 0x000fc60003fa4270 */
[----:B------:R1:W-:Y:S01]  /*3cb0*/  @P2 STG.E desc[UR36][R4.64+0x60], R11 ;  /* 0x0000600b04002986 */ /* 0x0003e2000c101924 */
[----:B------:R-:W-:Y:S02]  /*3cc0*/  ISETP.GT.AND P2, PT, R6, 0x21, PT ;  /* 0x000000210600780c */ /* 0x000fe40003f44270 */
[C---:B------:R-:W-:Y:S01]  /*3cd0*/  ISETP.GT.AND P3, PT, R3.reuse, RZ, P5 ;  /* 0x000000ff0300720c */ /* 0x040fe20002f64270 */
[----:B------:R-:W-:Y:S01]  /*3ce0*/  @P1 STG.E desc[UR36][R4.64+0x64], R37 ;  /* 0x0000642504001986 */ /* 0x000fe2000c101924 */
[C---:B------:R-:W-:Y:S01]  /*3cf0*/  ISETP.GT.AND P1, PT, R3.reuse, RZ, P2 ;  /* 0x000000ff0300720c */ /* 0x040fe20001724270 */
[----:B0-----:R-:W-:Y:S01]  /*3d00*/  FMUL R7, R38, R23 ;  /* 0x0000001726077220 */ /* 0x001fe20000400000 */
[----:B------:R-:W-:-:S04]  /*3d10*/  ISETP.GT.AND P2, PT, R3, 0x8, P2 ;  /* 0x000000080300780c */ /* 0x000fc80001744270 */
[----:B------:R0:W-:Y:S01]  /*3d20*/  @P0 STG.E desc[UR36][R8.64+0x60], R7 ;  /* 0x0000600708000986 */ /* 0x0001e2000c101924 */
[----:B-1----:R-:W-:Y:S01]  /*3d30*/  FMUL R11, R40, R23 ;  /* 0x00000017280b7220 */ /* 0x002fe20000400000 */
[----:B------:R-:W-:Y:S02]  /*3d40*/  ISETP.GT.AND P0, PT, R3, 0x8, P5 ;  /* 0x000000080300780c */ /* 0x000fe40002f04270 */
[----:B------:R-:W-:Y:S04]  /*3d50*/  @P4 STG.E desc[UR36][R8.64+0x64], R39 ;  /* 0x0000642708004986 */ /* 0x000fe8000c101924 */
[----:B------:R1:W-:Y:S01]  /*3d60*/  @P3 STG.E desc[UR36][R4.64+0x80], R11 ;  /* 0x0000800b04003986 */ /* 0x0003e2000c101924 */
[----:B------:R-:W-:-:S03]  /*3d70*/  ISETP.GT.AND P3, PT, R6, 0x28, PT ;  /* 0x000000280600780c */ /* 0x000fc60003f64270 */
[----:B------:R-:W-:Y:S01]  /*3d80*/  @P1 STG.E desc[UR36][R4.64+0x84], R41 ;  /* 0x0000842904001986 */ /* 0x000fe2000c101924 */
[----:B------:R-:W-:Y:S01]  /*3d90*/  ISETP.GT.AND P1, PT, R6, 0x29, PT ;  /* 0x000000290600780c */ /* 0x000fe20003f24270 */
[-C--:B0-----:R-:W-:Y:S01]  /*3da0*/  FMUL R7, R42, R23.reuse ;  /* 0x000000172a077220 */ /* 0x081fe20000400000 */
[C---:B------:R-:W-:Y:S02]  /*3db0*/  ISETP.GT.AND P5, PT, R3.reuse, RZ, P3 ;  /* 0x000000ff0300720c */ /* 0x040fe40001fa4270 */
[C---:B------:R-:W-:Y:S02]  /*3dc0*/  ISETP.GT.AND P4, PT, R3.reuse, RZ, P1 ;  /* 0x000000ff0300720c */ /* 0x040fe40000f84270 */
[----:B------:R0:W-:Y:S01]  /*3dd0*/  @P0 STG.E desc[UR36][R8.64+0x80], R7 ;  /* 0x0000800708000986 */ /* 0x0001e2000c101924 */
[----:B-1----:R-:W-:Y:S01]  /*3de0*/  FMUL R11, R44, R23 ;  /* 0x000000172c0b7220 */ /* 0x002fe20000400000 */
[----:B------:R-:W-:Y:S02]  /*3df0*/  ISETP.GT.AND P3, PT, R3, 0x8, P3 ;  /* 0x000000080300780c */ /* 0x000fe40001f64270 */
[----:B------:R-:W-:Y:S01]  /*3e00*/  @P2 STG.E desc[UR36][R8.64+0x84], R43 ;  /* 0x0000842b08002986 */ /* 0x000fe2000c101924 */
[----:B------:R-:W-:-:S02]  /*3e10*/  ISETP.GT.AND P0, PT, R6, 0x30, PT ;  /* 0x000000300600780c */ /* 0x000fc40003f04270 */
[C---:B------:R-:W-:Y:S02]  /*3e20*/  ISETP.GT.AND P1, PT, R3.reuse, 0x8, P1 ;  /* 0x000000080300780c */ /* 0x040fe40000f24270 */
[----:B------:R-:W-:Y:S01]  /*3e30*/  ISETP.GT.AND P2, PT, R6, 0x31, PT ;  /* 0x000000310600780c */ /* 0x000fe20003f44270 */
[----:B------:R1:W-:Y:S01]  /*3e40*/  @P5 STG.E desc[UR36][R4.64+0xa0], R11 ;  /* 0x0000a00b04005986 */ /* 0x0003e2000c101924 */
[C---:B------:R-:W-:Y:S01]  /*3e50*/  ISETP.GT.AND P5, PT, R3.reuse, RZ, P0 ;  /* 0x000000ff0300720c */ /* 0x040fe200007a4270 */
[-C--:B0-----:R-:W-:Y:S01]  /*3e60*/  FMUL R7, R46, R23.reuse ;  /* 0x000000172e077220 */ /* 0x081fe20000400000 */
[C---:B------:R-:W-:Y:S01]  /*3e70*/  ISETP.GT.AND P0, PT, R3.reuse, 0x8, P0 ;  /* 0x000000080300780c */ /* 0x040fe20000704270 */
[----:B------:R-:W-:Y:S01]  /*3e80*/  @P4 STG.E desc[UR36][R4.64+0xa4], R45 ;  /* 0x0000a42d04004986 */ /* 0x000fe2000c101924 */
[C---:B------:R-:W-:Y:S02]  /*3e90*/  ISETP.GT.AND P4, PT, R3.reuse, RZ, P2 ;  /* 0x000000ff0300720c */ /* 0x040fe40001784270 */
[----:B------:R-:W-:Y:S01]  /*3ea0*/  ISETP.GT.AND P2, PT, R3, 0x8, P2 ;  /* 0x000000080300780c */ /* 0x000fe20001744270 */
[----:B------:R0:W-:Y:S01]  /*3eb0*/  @P3 STG.E desc[UR36][R8.64+0xa0], R7 ;  /* 0x0000a00708003986 */ /* 0x0001e2000c101924 */
[----:B------:R-:W-:Y:S01]  /*3ec0*/  ISETP.GT.AND P3, PT, R6, 0x39, PT ;  /* 0x000000390600780c */ /* 0x000fe20003f64270 */
[----:B-1----:R-:W-:-:S02]  /*3ed0*/  FMUL R11, R48, R23 ;  /* 0x00000017300b7220 */ /* 0x002fc40000400000 */
[----:B------:R-:W-:Y:S01]  /*3ee0*/  @P1 STG.E desc[UR36][R8.64+0xa4], R47 ;  /* 0x0000a42f08001986 */ /* 0x000fe2000c101924 */
[----:B------:R-:W-:-:S03]  /*3ef0*/  ISETP.GT.AND P1, PT, R6, 0x38, PT ;  /* 0x000000380600780c */ /* 0x000fc60003f24270 */
[----:B------:R-:W-:Y:S01]  /*3f00*/  @P0 IMAD.MOV.U32 R6, RZ, RZ, R8 ;  /* 0x000000ffff060224 */ /* 0x000fe200078e0008 */
[----:B------:R1:W-:Y:S01]  /*3f10*/  @P5 STG.E desc[UR36][R4.64+0xc0], R11 ;  /* 0x0000c00b04005986 */ /* 0x0003e2000c101924 */
[C---:B------:R-:W-:Y:S02]  /*3f20*/  ISETP.GT.AND P5, PT, R3.reuse, RZ, P3 ;  /* 0x000000ff0300720c */ /* 0x040fe40001fa4270 */
[C---:B------:R-:W-:Y:S01]  /*3f30*/  ISETP.GT.AND P3, PT, R3.reuse, 0x8, P3 ;  /* 0x000000080300780c */ /* 0x040fe20001f64270 */
[----:B------:R-:W-:Y:S01]  /*3f40*/  @P4 STG.E desc[UR36][R4.64+0xc4], R49 ;  /* 0x0000c43104004986 */ /* 0x000fe2000c101924 */
[C---:B------:R-:W-:Y:S01]  /*3f50*/  ISETP.GT.AND P4, PT, R3.reuse, RZ, P1 ;  /* 0x000000ff0300720c */ /* 0x040fe20000f84270 */
[----:B0-----:R-:W-:Y:S01]  /*3f60*/  @P0 IMAD.MOV.U32 R7, RZ, RZ, R9 ;  /* 0x000000ffff070224 */ /* 0x001fe200078e0009 */
[----:B------:R-:W-:Y:S01]  /*3f70*/  ISETP.GT.AND P1, PT, R3, 0x8, P1 ;  /* 0x000000080300780c */ /* 0x000fe20000f24270 */
[-C--:B------:R-:W-:Y:S01]  /*3f80*/  FMUL R3, R50, R23.reuse ;  /* 0x0000001732037220 */ /* 0x080fe20000400000 */
[----:B-1----:R-:W-:-:S04]  /*3f90*/  FMUL R11, R52, R23 ;  /* 0x00000017340b7220 */ /* 0x002fc80000400000 */
[----:B------:R0:W-:Y:S02]  /*3fa0*/  @P0 STG.E desc[UR36][R6.64+0xc0], R3 ;  /* 0x0000c00306000986 */ /* 0x0001e4000c101924 */
[----:B0-----:R-:W-:Y:S02]  /*3fb0*/  @P2 IMAD.MOV.U32 R6, RZ, RZ, R8 ;  /* 0x000000ffff062224 */ /* 0x001fe400078e0008 */
[----:B------:R-:W-:-:S05]  /*3fc0*/  @P2 IMAD.MOV.U32 R7, RZ, RZ, R9 ;  /* 0x000000ffff072224 */ /* 0x000fca00078e0009 */
[----:B------:R-:W-:Y:S04]  /*3fd0*/  @P2 STG.E desc[UR36][R6.64+0xc4], R51 ;  /* 0x0000c43306002986 */ /* 0x000fe8000c101924 */
[----:B------:R-:W-:Y:S04]  /*3fe0*/  @P4 STG.E desc[UR36][R4.64+0xe0], R11 ;  /* 0x0000e00b04004986 */ /* 0x000fe8000c101924 */
[----:B------:R0:W-:Y:S02]  /*3ff0*/  @P5 STG.E desc[UR36][R4.64+0xe4], R53 ;  /* 0x0000e43504005986 */ /* 0x0001e4000c101924 */
[----:B0-----:R-:W-:-:S02]  /*4000*/  @P1 IMAD.MOV.U32 R4, RZ, RZ, R8 ;  /* 0x000000ffff041224 */ /* 0x001fc400078e0008 */
[----:B------:R-:W-:-:S05]  /*4010*/  @P1 IMAD.MOV.U32 R5, RZ, RZ, R9 ;  /* 0x000000ffff051224 */ /* 0x000fca00078e0009 */
[----:B------:R0:W-:Y:S04]  /*4020*/  @P1 STG.E desc[UR36][R4.64+0xe0], R13 ;  /* 0x0000e00d04001986 */ /* 0x0001e8000c101924 */
[----:B------:R0:W-:Y:S02]  /*4030*/  @P3 STG.E desc[UR36][R8.64+0xe4], R55 ;  /* 0x0000e43708003986 */ /* 0x0001e4000c101924 */
.L_x_94:
[----:B------:R-:W-:Y:S05]  /*4040*/  BSYNC B0 ;  /* 0x0000000000007941 */ /* 0x000fea0003800000 */
.L_x_32:
[----:B------:R-:W-:Y:S01]  /*4050*/  IADD3 R16, P0, R16, UR38, RZ ;  /* 0x0000002610107c10 */ /* 0x000fe2000ff1e0ff */
[----:B------:R-:W-:Y:S01]  /*4060*/  ULDC.64 UR4, c[0x0][0x650] ;  /* 0x0001940000047ab9 */ /* 0x000fe20000000a00 */
[----:B------:R-:W-:Y:S01]  /*4070*/  PRMT R3, RZ, 0x7610, R3 ;  /* 0x00007610ff037816 */ /* 0x000fe20000000003 */
[----:B------:R-:W-:Y:S01]  /*4080*/  IMAD.MOV.U32 R70, RZ, RZ, -0x1 ;  /* 0xffffffffff467424 */ /* 0x000fe200078e00ff */
[----:B------:R-:W-:Y:S01]  /*4090*/  IADD3.X R17, R17, UR41, RZ, P0, !PT ;  /* 0x0000002911117c10 */ /* 0x000fe200087fe4ff */
[----:B------:R-:W-:Y:S01]  /*40a0*/  IMAD.MOV.U32 R69, RZ, RZ, -0x1 ;  /* 0xffffffffff457424 */ /* 0x000fe200078e00ff */
[----:B------:R-:W-:-:S04]  /*40b0*/  ISETP.GE.U32.AND P0, PT, R16, UR4, PT ;  /* 0x0000000410007c0c */ /* 0x000fc8000bf06070 */
[----:B------:R-:W-:-:S13]  /*40c0*/  ISETP.GE.U32.AND.EX P0, PT, R17, UR5, PT, P0 ;  /* 0x0000000511007c0c */ /* 0x000fda000bf06100 */
[----:B------:R-:W-:Y:S05]  /*40d0*/  @P0 BRA `(.L_x_95) ;  /* 0x00000004004c0947 */ /* 0x000fea0003800000 */
[----:B0-----:R-:W0:Y:S01]  /*40e0*/  LDC.64 R10, c[0x0][0x628] ;  /* 0x00018a00ff0a7b82 */ /* 0x001e220000000a00 */
[----:B--23--:R-:W2:Y:S01]  /*40f0*/  S2R R12, SR_CTAID.X ;  /* 0x00000000000c7919 */ /* 0x00cea20000002500 */
[----:B-1--4-:R-:W-:Y:S02]  /*4100*/  IMAD.MOV.U32 R8, RZ, RZ, R16 ;  /* 0x000000ffff087224 */ /* 0x012fe400078e0010 */
[----:B------:R-:W-:Y:S01]  /*4110*/  IMAD.MOV.U32 R9, RZ, RZ, R17 ;  /* 0x000000ffff097224 */ /* 0x000fe200078e0011 */
[----:B------:R-:W1:Y:S03]  /*4120*/  S2R R20, SR_CTAID.Y ;  /* 0x0000000000147919 */ /* 0x000e660000002600 */
[----:B------:R-:W3:Y:S08]  /*4130*/  LDC R0, c[0x0][0x630] ;  /* 0x00018c00ff007b82 */ /* 0x000ef00000000800 */
[----:B------:R-:W4:Y:S01]  /*4140*/  LDC.64 R14, c[0x0][0x620] ;  /* 0x00018800ff0e7b82 */ /* 0x000f220000000a00 */
[----:B0-----:R-:W-:-:S04]  /*4150*/  ISETP.NE.U32.AND P0, PT, R10, RZ, PT ;  /* 0x000000ff0a00720c */ /* 0x001fc80003f05070 */
[----:B------:R-:W-:-:S13]  /*4160*/  ISETP.NE.AND.EX P0, PT, R11, RZ, PT, P0 ;  /* 0x000000ff0b00720c */ /* 0x000fda0003f05300 */
[----:B-1234-:R-:W-:Y:S05]  /*4170*/  @!P0 BRA `(.L_x_96) ;  /* 0x0000000000288947 */ /* 0x01efea0003800000 */
        /* <DEDUP_REMOVED lines=10> */
.L_x_96:
[-CC-:B------:R-:W-:Y:S01]  /*4220*/  SHF.R.U64 R69, R8, R0.reuse, R9.reuse ;  /* 0x0000000008457219 */ /* 0x180fe20000001209 */
[----:B------:R-:W0:Y:S01]  /*4230*/  LDC.64 R26, c[0x0][0x640] ;  /* 0x00019000ff1a7b82 */ /* 0x000e220000000a00 */
[----:B------:R-:W-:Y:S01]  /*4240*/  SHF.R.U32.HI R0, RZ, R0, R9 ;  /* 0x00000000ff007219 */ /* 0x000fe20000011609 */
[----:B------:R-:W-:Y:S01]  /*4250*/  ULDC UR4, c[0x0][0x150] ;  /* 0x0000540000047ab9 */ /* 0x000fe20000000800 */
[----:B------:R-:W-:Y:S02]  /*4260*/  IADD3 R3, P0, RZ, -R69, RZ ;  /* 0x80000045ff037210 */ /* 0x000fe40007f1e0ff */
[----:B------:R-:W-:-:S03]  /*4270*/  I2FP.F32.U32 R7, R12 ;  /* 0x0000000c00077245 */ /* 0x000fc60000201000 */
[----:B------:R-:W1:Y:S01]  /*4280*/  LDC R6, c[0x0][0x618] ;  /* 0x00018600ff067b82 */ /* 0x000e620000000800 */
[----:B------:R-:W-:Y:S02]  /*4290*/  IMAD.X R5, RZ, RZ, ~R0, P0 ;  /* 0x000000ffff057224 */ /* 0x000fe400000e0e00 */
[----:B------:R-:W-:Y:S01]  /*42a0*/  FMUL R7, R7, UR4 ;  /* 0x0000000407077c20 */ /* 0x000fe20008400000 */
[----:B------:R-:W-:Y:S01]  /*42b0*/  ULDC UR4, c[0x0][0x154] ;  /* 0x0000550000047ab9 */ /* 0x000fe20000000800 */
[-C--:B------:R-:W-:Y:S02]  /*42c0*/  IMAD R0, R5, R14.reuse, RZ ;  /* 0x0000000e05007224 */ /* 0x080fe400078e02ff */
[C---:B------:R-:W-:Y:S01]  /*42d0*/  IMAD.WIDE.U32 R4, R3.reuse, R14, R16 ;  /* 0x0000000e03047225 */ /* 0x040fe200078e0010 */
[----:B------:R-:W2:Y:S01]  /*42e0*/  LDC R8, c[0x0][0x608] ;  /* 0x00018200ff087b82 */ /* 0x000ea20000000800 */
[----:B------:R-:W3:Y:S02]  /*42f0*/  F2I.U32.TRUNC.NTZ R7, R7 ;  /* 0x0000000700077305 */ /* 0x000ee4000020f000 */
[----:B------:R-:W-:Y:S01]  /*4300*/  IMAD R3, R3, R15, R0 ;  /* 0x0000000f03037224 */ /* 0x000fe200078e0200 */
[----:B------:R-:W-:-:S03]  /*4310*/  I2FP.F32.U32 R0, R20 ;  /* 0x0000001400007245 */ /* 0x000fc60000201000 */
[----:B------:R-:W-:Y:S01]  /*4320*/  IMAD.IADD R3, R5, 0x1, R3 ;  /* 0x0000000105037824 */ /* 0x000fe200078e0203 */
[----:B------:R-:W4:Y:S01]  /*4330*/  LDC R11, c[0x0][0x658] ;  /* 0x00019600ff0b7b82 */ /* 0x000f220000000800 */
[----:B0-----:R-:W-:-:S04]  /*4340*/  ISETP.NE.U32.AND P0, PT, R26, RZ, PT ;  /* 0x000000ff1a00720c */ /* 0x001fc80003f05070 */
[----:B------:R-:W-:-:S03]  /*4350*/  ISETP.NE.AND.EX P0, PT, R27, RZ, PT, P0 ;  /* 0x000000ff1b00720c */ /* 0x000fc60003f05300 */
[----:B------:R-:W0:Y:S01]  /*4360*/  LDC R9, c[0x0][0x144] ;  /* 0x00005100ff097b82 */ /* 0x000e220000000800 */
[-C--:B-1----:R-:W-:Y:S01]  /*4370*/  SHF.R.U64 R10, R4, R6.reuse, R3 ;  /* 0x00000006040a7219 */ /* 0x082fe20000001203 */
[----:B---3--:R-:W-:Y:S01]  /*4380*/  IMAD.MOV R7, RZ, RZ, -R7 ;  /* 0x000000ffff077224 */ /* 0x008fe200078e0a07 */
[----:B------:R-:W-:Y:S01]  /*4390*/  SHF.R.U32.HI R3, RZ, R6, R3 ;  /* 0x00000006ff037219 */ /* 0x000fe20000011603 */
[----:B------:R-:W-:-:S04]  /*43a0*/  FMUL R6, R0, UR4 ;  /* 0x0000000400067c20 */ /* 0x000fc80008400000 */
[----:B------:R-:W1:Y:S01]  /*43b0*/  LDC R21, c[0x0][0x148] ;  /* 0x00005200ff157b82 */ /* 0x000e620000000800 */
[----:B------:R3:W0:Y:S01]  /*43c0*/  F2I.U32.TRUNC.NTZ R14, R6 ;  /* 0x00000006000e7305 */ /* 0x000622000020f000 */
[-CC-:B--2---:R-:W-:Y:S02]  /*43d0*/  SHF.R.U64 R13, R10, R8.reuse, R3.reuse ;  /* 0x000000080a0d7219 */ /* 0x184fe40000001203 */
[----:B------:R-:W-:-:S04]  /*43e0*/  SHF.R.U32.HI R0, RZ, R8, R3 ;  /* 0x00000008ff007219 */ /* 0x000fc80000011603 */
[----:B------:R-:W2:Y:S01]  /*43f0*/  LDC R24, c[0x0][0x648] ;  /* 0x00019200ff187b82 */ /* 0x000ea20000000800 */
[-CC-:B----4-:R-:W-:Y:S02]  /*4400*/  SHF.R.U64 R15, R13, R11.reuse, R0.reuse ;  /* 0x0000000b0d0f7219 */ /* 0x190fe40000001200 */
[----:B------:R-:W-:-:S03]  /*4410*/  SHF.R.U32.HI R5, RZ, R11, R0 ;  /* 0x0000000bff057219 */ /* 0x000fc60000011600 */
[----:B------:R-:W-:Y:S02]  /*4420*/  IMAD.MOV.U32 R4, RZ, RZ, R15 ;  /* 0x000000ffff047224 */ /* 0x000fe400078e000f */
[----:B------:R-:W4:Y:S01]  /*4430*/  LDC R28, c[0x0][0x638] ;  /* 0x00018e00ff1c7b82 */ /* 0x000f220000000800 */
[----:B0-----:R-:W-:-:S07]  /*4440*/  IMAD R25, R9, R7, R12 ;  /* 0x0000000709197224 */ /* 0x001fce00078e020c */
[----:B------:R-:W0:Y:S08]  /*4450*/  LDC R29, c[0x0][0x610] ;  /* 0x00018400ff1d7b82 */ /* 0x000e300000000800 */
[----:B------:R-:W0:Y:S01]  /*4460*/  LDC R30, c[0x0][0x600] ;  /* 0x00018000ff1e7b82 */ /* 0x000e220000000800 */
[----:B-123--:R-:W-:Y:S05]  /*4470*/  @!P0 BRA `(.L_x_97) ;  /* 0x0000000000288947 */ /* 0x00efea0003800000 */
[----:B------:R-:W1:Y:S02]  /*4480*/  LDC R0, c[0x0][0x64c] ;  /* 0x00019300ff007b82 */ /* 0x000e640000000800 */
[----:B-1----:R-:W-:-:S05]  /*4490*/  IADD3 R3, P0, R15, R0, RZ ;  /* 0x000000000f037210 */ /* 0x002fca0007f1e0ff */
        /* <DEDUP_REMOVED lines=8> */
.L_x_97:
[----:B------:R-:W-:Y:S01]  /*4520*/  ISETP.NE.AND P0, PT, R2, 0x1, PT ;  /* 0x000000010200780c */ /* 0x000fe20003f05270 */
[----:B------:R-:W-:Y:S01]  /*4530*/  IMAD.MOV R14, RZ, RZ, -R14 ;  /* 0x000000ffff0e7224 */ /* 0x000fe200078e0a0e */
[----:B------:R-:W-:Y:S02]  /*4540*/  SHF.R.U64 R3, R4, R24, R5 ;  /* 0x0000001804037219 */ /* 0x000fe40000001205 */
[----:B------:R-:W-:Y:S02]  /*4550*/  LOP3.LUT R0, R13, R66, RZ, 0xc0, !PT ;  /* 0x000000420d007212 */ /* 0x000fe400078ec0ff */
[----:B------:R-:W-:Y:S01]  /*4560*/  LOP3.LUT R10, R10, R65, RZ, 0xc0, !PT ;  /* 0x000000410a0a7212 */ /* 0x000fe200078ec0ff */
[----:B------:R-:W-:Y:S02]  /*4570*/  IMAD.MOV R4, RZ, RZ, -R3 ;  /* 0x000000ffff047224 */ /* 0x000fe400078e0a03 */
[----:B------:R-:W-:Y:S02]  /*4580*/  IMAD R0, R61, R3, R0 ;  /* 0x000000033d007224 */ /* 0x000fe400078e0200 */
[----:B----4-:R-:W-:-:S02]  /*4590*/  IMAD R3, R4, R28, R15 ;  /* 0x0000001c04037224 */ /* 0x010fc400078e020f */
[----:B------:R-:W-:Y:S02]  /*45a0*/  @P0 IMAD R25, R21, R14, R20 ;  /* 0x0000000e15190224 */ /* 0x000fe400078e0214 */
[----:B0-----:R-:W-:Y:S02]  /*45b0*/  IMAD R5, R3, R30, R10 ;  /* 0x0000001e03057224 */ /* 0x001fe400078e020a */
[----:B------:R-:W-:Y:S02]  /*45c0*/  IMAD R0, R0, R29, R25 ;  /* 0x0000001d00007224 */ /* 0x000fe400078e0219 */
[----:B------:R-:W-:-:S03]  /*45d0*/  IMAD.MOV.U32 R4, RZ, RZ, 0x1 ;  /* 0x00000001ff047424 */ /* 0x000fc600078e00ff */
[----:B------:R-:W-:Y:S02]  /*45e0*/  SEL R70, R5, R0, !P0 ;  /* 0x0000000005467207 */ /* 0x000fe40004000000 */
[----:B------:R-:W-:Y:S02]  /*45f0*/  PRMT R3, R4, 0x7610, R3 ;  /* 0x0000761004037816 */ /* 0x000fe40000000003 */
[----:B------:R-:W-:-:S07]  /*4600*/  SEL R0, R0, R5, !P0 ;  /* 0x0000000500007207 */ /* 0x000fce0004000000 */
.L_x_95:
[----:B------:R-:W-:Y:S01]  /*4610*/  UIADD3 UR42, UR43, UR42, URZ ;  /* 0x0000002a2b2a7290 */ /* 0x000fe2000fffe03f */
[----:B------:R-:W-:Y:S01]  /*4620*/  LOP3.LUT P0, RZ, R3, 0xff, RZ, 0xc0, !PT ;  /* 0x000000ff03ff7812 */ /* 0x000fe2000780c0ff */
[----:B------:R-:W-:Y:S02]  /*4630*/  IMAD.MOV.U32 R71, RZ, RZ, R0 ;  /* 0x000000ffff477224 */ /* 0x000fe400078e0000 */
[----:B------:R-:W-:Y:S02]  /*4640*/  USHF.R.U32.HI UR4, URZ, 0x2, UR42 ;  /* 0x000000023f047899 */ /* 0x000fe4000801162a */
[----:B------:R-:W-:Y:S02]  /*4650*/  UISETP.GT.U32.AND UP1, UPT, UR42, 0x3, UPT ;  /* 0x000000032a00788c */ /* 0x000fe4000bf24070 */
[----:B------:R-:W-:Y:S02]  /*4660*/  ULOP3.LUT UR4, UR4, 0x1, URZ, 0xc0, !UPT ;  /* 0x0000000104047892 */ /* 0x000fe4000f8ec03f */
[----:B------:R-:W-:-:S02]  /*4670*/  UISETP.LT.U32.AND UP1, UPT, UR43, 0x4, UP1 ;  /* 0x000000042b00788c */ /* 0x000fc40008f21070 */
[----:B------:R-:W-:Y:S02]  /*4680*/  UISETP.NE.U32.AND UP0, UPT, UR4, 0x1, UPT ;  /* 0x000000010400788c */ /* 0x000fe4000bf05070 */
[----:B------:R-:W-:Y:S02]  /*4690*/  USEL UR5, URZ, 0x1, !UP1 ;  /* 0x000000013f057887 */ /* 0x000fe4000c800000 */
[----:B------:R-:W-:Y:S02]  /*46a0*/  UISETP.GT.U32.AND UP0, UPT, UR43, 0x3, !UP0 ;  /* 0x000000032b00788c */ /* 0x000fe4000c704070 */
[----:B------:R-:W-:Y:S02]  /*46b0*/  ULOP3.LUT UR42, UR42, 0x3, URZ, 0xc0, !UPT ;  /* 0x000000032a2a7892 */ /* 0x000fe4000f8ec03f */
[----:B------:R-:W-:-:S04]  /*46c0*/  USEL UR4, URZ, 0x1, !UP0 ;  /* 0x000000013f047887 */ /* 0x000fc8000c000000 */
[----:B------:R-:W-:Y:S01]  /*46d0*/  ULOP3.LUT UR40, UR4, UR40, UR5, 0x96, !UPT ;  /* 0x0000002804287292 */ /* 0x000fe2000f8e9605 */
[----:B------:R-:W-:Y:S11]  /*46e0*/  @P0 BRA `(.L_x_98) ;  /* 0xffffffcc006c0947 */ /* 0x000ff6000383ffff */
[----:B------:R-:W-:Y:S05]  /*46f0*/  EXIT ;  /* 0x000000000000794d */ /* 0x000fea0003800000 */
.L_x_7:
        /* <DEDUP_REMOVED lines=26> */
.L_x_100:
[----:B------:R-:W0:Y:S01]  /*48a0*/  LDC.64 R28, c[0x0][0x640] ;  /* 0x00019000ff1c7b82 */ /* 0x000e220000000a00 */
[-CC-:B------:R-:W-:Y:S01]  /*48b0*/  SHF.R.U64 R21, R14, R6.reuse, R15.reuse ;  /* 0x000000060e157219 */ /* 0x180fe2000000120f */
[----:B------:R-:W-:Y:S01]  /*48c0*/  IMAD.MOV.U32 R30, RZ, RZ, 0x1 ;  /* 0x00000001ff1e7424 */ /* 0x000fe200078e00ff */
[----:B------:R-:W-:Y:S02]  /*48d0*/  SHF.R.U32.HI R6, RZ, R6, R15 ;  /* 0x00000006ff067219 */ /* 0x000fe4000001160f */
[----:B------:R-:W-:-:S03]  /*48e0*/  IADD3 R13, P0, RZ, -R21, RZ ;  /* 0x80000015ff0d7210 */ /* 0x000fc60007f1e0ff */
[----:B------:R-:W1:Y:S02]  /*48f0*/  LDC R12, c[0x0][0x618] ;  /* 0x00018600ff0c7b82 */ /* 0x000e640000000800 */
[----:B------:R-:W-:-:S04]  /*4900*/  IMAD.X R9, RZ, RZ, ~R6, P0 ;  /* 0x000000ffff097224 */ /* 0x000fc800000e0e06 */
[-C--:B------:R-:W-:Y:S02]  /*4910*/  IMAD R6, R9, R24.reuse, RZ ;  /* 0x0000001809067224 */ /* 0x080fe400078e02ff */
[----:B------:R-:W2:Y:S01]  /*4920*/  LDC R14, c[0x0][0x608] ;  /* 0x00018200ff0e7b82 */ /* 0x000ea20000000800 */
[----:B------:R-:W-:-:S04]  /*4930*/  IMAD.WIDE.U32 R8, R13, R24, R16 ;  /* 0x000000180d087225 */ /* 0x000fc800078e0010 */
[----:B------:R-:W-:-:S03]  /*4940*/  IMAD R13, R13, R25, R6 ;  /* 0x000000190d0d7224 */ /* 0x000fc600078e0206 */
[----:B------:R-:W3:Y:S01]  /*4950*/  LDC R27, c[0x0][0x658] ;  /* 0x00019600ff1b7b82 */ /* 0x000ee20000000800 */
[----:B------:R-:W-:Y:S01]  /*4960*/  IMAD.IADD R9, R9, 0x1, R13 ;  /* 0x0000000109097824 */ /* 0x000fe200078e020d */
[----:B0-----:R-:W-:-:S04]  /*4970*/  ISETP.NE.U32.AND P0, PT, R28, RZ, PT ;  /* 0x000000ff1c00720c */ /* 0x001fc80003f05070 */
[----:B------:R-:W-:Y:S02]  /*4980*/  ISETP.NE.AND.EX P0, PT, R29, RZ, PT, P0 ;  /* 0x000000ff1d00720c */ /* 0x000fe40003f05300 */
[----:B------:R-:W0:Y:S01]  /*4990*/  LDC R22, c[0x0][0x600] ;  /* 0x00018000ff167b82 */ /* 0x000e220000000800 */
[-CC-:B-1----:R-:W-:Y:S01]  /*49a0*/  SHF.R.U64 R10, R8, R12.reuse, R9.reuse ;  /* 0x0000000c080a7219 */ /* 0x182fe20000001209 */
[----:B------:R-:W-:Y:S01]  /*49b0*/  IMAD.MOV.U32 R8, RZ, RZ, -0x1 ;  /* 0xffffffffff087424 */ /* 0x000fe200078e00ff */
[----:B------:R-:W-:-:S05]  /*49c0*/  SHF.R.U32.HI R9, RZ, R12, R9 ;  /* 0x0000000cff097219 */ /* 0x000fca0000011609 */
[----:B------:R-:W1:Y:S01]  /*49d0*/  LDC R24, c[0x0][0x648] ;  /* 0x00019200ff187b82 */ /* 0x000e620000000800 */
[-CC-:B--2---:R-:W-:Y:S02]  /*49e0*/  SHF.R.U64 R23, R10, R14.reuse, R9.reuse ;  /* 0x0000000e0a177219 */ /* 0x184fe40000001209 */
[----:B------:R-:W-:-:S05]  /*49f0*/  SHF.R.U32.HI R6, RZ, R14, R9 ;  /* 0x0000000eff067219 */ /* 0x000fca0000011609 */
[----:B------:R-:W2:Y:S01]  /*4a00*/  LDC R26, c[0x0][0x638] ;  /* 0x00018e00ff1a7b82 */ /* 0x000ea20000000800 */
[-C--:B---3--:R-:W-:Y:S02]  /*4a10*/  SHF.L.U32 R8, R8, R27.reuse, RZ ;  /* 0x0000001b08087219 */ /* 0x088fe400000006ff */
[-CC-:B------:R-:W-:Y:S02]  /*4a20*/  SHF.R.U64 R25, R23, R27.reuse, R6.reuse ;  /* 0x0000001b17197219 */ /* 0x180fe40000001206 */
[----:B------:R-:W-:Y:S02]  /*4a30*/  LOP3.LUT R32, RZ, R8, RZ, 0x33, !PT ;  /* 0x00000008ff207212 */ /* 0x000fe400078e33ff */
[----:B------:R-:W-:Y:S01]  /*4a40*/  SHF.R.U32.HI R9, RZ, R27, R6 ;  /* 0x0000001bff097219 */ /* 0x000fe20000011606 */
[----:B------:R-:W3:Y:S01]  /*4a50*/  LDC R31, c[0x0][0x610] ;  /* 0x00018400ff1f7b82 */ /* 0x000ee20000000800 */
[----:B------:R-:W-:Y:S01]  /*4a60*/  IMAD.MOV.U32 R8, RZ, RZ, R25 ;  /* 0x000000ffff087224 */ /* 0x000fe200078e0019 */
[----:B------:R-:W-:Y:S06]  /*4a70*/  @!P0 BRA `(.L_x_101) ;  /* 0x0000000000288947 */ /* 0x000fec0003800000 */
        /* <DEDUP_REMOVED lines=10> */
.L_x_101:
[----:B------:R-:W-:Y:S02]  /*4b20*/  ISETP.NE.AND P0, PT, R2, 0x1, PT ;  /* 0x000000010200780c */ /* 0x000fe40003f05270 */
[----:B-1----:R-:W-:Y:S01]  /*4b30*/  SHF.R.U64 R6, R8, R24, R9 ;  /* 0x0000001808067219 */ /* 0x002fe20000001209 */
[----:B0-----:R-:W-:Y:S01]  /*4b40*/  VIADD R9, R22, 0xffffffff ;  /* 0xffffffff16097836 */ /* 0x001fe20000000000 */
[----:B------:R-:W-:Y:S02]  /*4b50*/  SHF.L.U32 R30, R30, R27, RZ ;  /* 0x0000001b1e1e7219 */ /* 0x000fe400000006ff */
[----:B------:R-:W-:Y:S01]  /*4b60*/  LOP3.LUT R5, R23, R32, RZ, 0xc0, !PT ;  /* 0x0000002017057212 */ /* 0x000fe200078ec0ff */
[----:B------:R-:W-:-:S04]  /*4b70*/  IMAD.MOV R8, RZ, RZ, -R6 ;  /* 0x000000ffff087224 */ /* 0x000fc800078e0a06 */
[----:B------:R-:W-:Y:S01]  /*4b80*/  IMAD R6, R30, R6, R5 ;  /* 0x000000061e067224 */ /* 0x000fe200078e0205 */
[----:B------:R-:W-:Y:S01]  /*4b90*/  LOP3.LUT R5, R10, R9, RZ, 0xc0, !PT ;  /* 0x000000090a057212 */ /* 0x000fe200078ec0ff */
[----:B------:R-:W-:Y:S02]  /*4ba0*/  @P0 IMAD R3, R7, R20, R4 ;  /* 0x0000001407030224 */ /* 0x000fe400078e0204 */
[----:B--2---:R-:W-:Y:S02]  /*4bb0*/  IMAD R4, R8, R26, R25 ;  /* 0x0000001a08047224 */ /* 0x004fe400078e0219 */
[----:B---3--:R-:W-:Y:S02]  /*4bc0*/  IMAD R3, R6, R31, R3 ;  /* 0x0000001f06037224 */ /* 0x008fe400078e0203 */
[----:B------:R-:W-:Y:S02]  /*4bd0*/  IMAD R4, R4, R22, R5 ;  /* 0x0000001604047224 */ /* 0x000fe400078e0205 */
[----:B------:R-:W-:-:S02]  /*4be0*/  IMAD.MOV.U32 R8, RZ, RZ, 0x1 ;  /* 0x00000001ff087424 */ /* 0x000fc400078e00ff */
[----:B------:R-:W-:Y:S01]  /*4bf0*/  IMAD.MOV.U32 R6, RZ, RZ, R21 ;  /* 0x000000ffff067224 */ /* 0x000fe200078e0015 */
[----:B------:R-:W-:Y:S02]  /*4c00*/  SEL R13, R4, R3, !P0 ;  /* 0x00000003040d7207 */ /* 0x000fe40004000000 */
[----:B------:R-:W-:-:S07]  /*4c10*/  SEL R19, R3, R4, !P0 ;  /* 0x0000000403137207 */ /* 0x000fce0004000000 */
.L_x_99:
[----:B------:R-:W-:-:S08]  /*4c20*/  NOP ;  /* 0x0000000000007918 */ /* 0x000fd00000000000 */
[----:B------:R-:W0:-:S00]  /*4c30*/  USETMAXREG.DEALLOC.CTAPOOL 0x28 ;  /* 0x00000028000079c8 */ /* 0x000e0000080e0500 */
[----:B0-----:R-:W-:-:S13]  /*4c40*/  ISETP.NE.AND P0, PT, R0, RZ, PT ;  /* 0x000000ff0000720c */ /* 0x001fda0003f05270 */
[----:B------:R-:W-:Y:S05]  /*4c50*/  @P0 EXIT ;  /* 0x000000000000094d */ /* 0x000fea0003800000 */
[----:B------:R-:W-:Y:S01]  /*4c60*/  LOP3.LUT P0, RZ, R8, 0xff, RZ, 0xc0, !PT ;  /* 0x000000ff08ff7812 */ /* 0x000fe2000780c0ff */
[----:B------:R-:W-:Y:S02]  /*4c70*/  IMAD.MOV.U32 R10, RZ, RZ, 0x1 ;  /* 0x00000001ff0a7424 */ /* 0x000fe400078e00ff */
[----:B------:R-:W-:-:S10]  /*4c80*/  IMAD.MOV.U32 R9, RZ, RZ, RZ ;  /* 0x000000ffff097224 */ /* 0x000fd400078e00ff */
[----:B------:R-:W-:Y:S05]  /*4c90*/  @!P0 BRA `(.L_x_102) ;  /* 0x0000000c00b08947 */ /* 0x000fea0003800000 */
[----:B------:R-:W0:Y:S01]  /*4ca0*/  LDC R0, c[0x0][0x28c] ;  /* 0x0000a300ff007b82 */ /* 0x000e220000000800 */
[----:B------:R-:W-:Y:S01]  /*4cb0*/  ULDC UR5, c[0x0][0x658] ;  /* 0x0001960000057ab9 */ /* 0x000fe20000000800 */
[----:B------:R-:W-:Y:S01]  /*4cc0*/  UMOV UR10, 0xffffffff ;  /* 0xffffffff000a7882 */ /* 0x000fe20000000000 */
[----:B------:R-:W-:Y:S01]  /*4cd0*/  UMOV UR14, 0x1 ;  /* 0x00000001000e7882 */ /* 0x000fe20000000000 */
[----:B------:R-:W-:Y:S01]  /*4ce0*/  USHF.L.U32 UR10, UR10, UR5, URZ ;  /* 0x000000050a0a7299 */ /* 0x000fe2000800063f */
[----:B------:R-:W-:Y:S01]  /*4cf0*/  BSSY B0, `(.L_x_102) ;  /* 0x00000e6000007945 */ /* 0x000fe20003800000 */
[----:B------:R-:W-:Y:S01]  /*4d00*/  LOP3.LUT R12, R18, 0x2, RZ, 0xfc, !PT ;  /* 0x00000002120c7812 */ /* 0x000fe200078efcff */
[----:B------:R-:W-:Y:S01]  /*4d10*/  IMAD.MOV.U32 R10, RZ, RZ, 0x1 ;  /* 0x00000001ff0a7424 */ /* 0x000fe200078e00ff */
[----:B------:R-:W1:Y:S01]  /*4d20*/  S2UR UR9, SR_CgaCtaId ;  /* 0x00000000000979c3 */ /* 0x000e620000008800 */
[----:B------:R-:W-:Y:S01]  /*4d30*/  ULOP3.LUT UR13, URZ, UR10, URZ, 0x33, !UPT ;  /* 0x0000000a3f0d7292 */ /* 0x000fe2000f8e333f */
[----:B------:R-:W-:Y:S01]  /*4d40*/  IMAD.MOV.U32 R9, RZ, RZ, RZ ;  /* 0x000000ffff097224 */ /* 0x000fe200078e00ff */
[----:B------:R-:W-:Y:S01]  /*4d50*/  ULDC UR4, c[0x0][0x600] ;  /* 0x0001800000047ab9 */ /* 0x000fe20000000800 */
[----:B------:R-:W-:Y:S01]  /*4d60*/  UMOV UR29, 0x11 ;  /* 0x00000011001d7882 */ /* 0x000fe20000000000 */
[----:B------:R-:W-:-:S02]  /*4d70*/  UIADD3 UR4, UR4, -0x1, URZ ;  /* 0xffffffff04047890 */ /* 0x000fc4000fffe03f */
[----:B------:R-:W-:Y:S01]  /*4d80*/  USHF.L.U32 UR5, UR14, UR5, URZ ;  /* 0x000000050e057299 */ /* 0x000fe2000800063f */
[----:B------:R-:W-:Y:S01]  /*4d90*/  ULDC.64 UR42, c[0x0][0x198] ;  /* 0x00006600002a7ab9 */ /* 0x000fe20000000a00 */
[----:B0-----:R-:W-:-:S05]  /*4da0*/  VIADD R0, R0, 0x3f ;  /* 0x0000003f00007836 */ /* 0x001fca0000000000 */
[----:B------:R-:W-:Y:S01]  /*4db0*/  SHF.R.S32.HI R3, RZ, 0x1f, R0 ;  /* 0x0000001fff037819 */ /* 0x000fe20000011400 */
[----:B-1----:R-:W-:-:S03]  /*4dc0*/  USHF.R.U32.HI UR31, URZ, 0x2, UR9 ;  /* 0x000000023f1f7899 */ /* 0x002fc60008011609 */
[----:B------:R-:W-:Y:S01]  /*4dd0*/  LEA.HI R3, R3, R0, RZ, 0x6 ;  /* 0x0000000003037211 */ /* 0x000fe200078f30ff */
[----:B------:R-:W-:Y:S01]  /*4de0*/  ULOP3.LUT UR8, UR9, 0x3, URZ, 0xc0, !UPT ;  /* 0x0000000309087892 */ /* 0x000fe2000f8ec03f */
[----:B------:R-:W-:Y:S01]  /*4df0*/  IMAD.MOV.U32 R0, RZ, RZ, 0x1 ;  /* 0x00000001ff007424 */ /* 0x000fe200078e00ff */
[----:B------:R-:W-:Y:S01]  /*4e00*/  USHF.L.U32 UR6, UR9, 0x4, URZ ;  /* 0x0000000409067899 */ /* 0x000fe2000800063f */
[--C-:B------:R-:W-:Y:S01]  /*4e10*/  SHF.R.S32.HI R8, RZ, 0x6, R3.reuse ;  /* 0x00000006ff087819 */ /* 0x100fe20000011403 */
[----:B------:R-:W-:Y:S02]  /*4e20*/  USHF.L.U32 UR7, UR9, 0x9, URZ ;  /* 0x0000000909077899 */ /* 0x000fe4000800063f */
[----:B------:R-:W-:Y:S01]  /*4e30*/  ULOP3.LUT UR9, UR9, 0xfffffffc, URZ, 0xc0, !UPT ;  /* 0xfffffffc09097892 */ /* 0x000fe2000f8ec03f */
[----:B------:R-:W-:Y:S01]  /*4e40*/  PRMT R3, R0, 0x7610, R3 ;  /* 0x0000761000037816 */ /* 0x000fe20000000003 */
[----:B------:R-:W-:Y:S01]  /*4e50*/  UISETP.GT.U32.AND UP0, UPT, UR8, 0xffff, UPT ;  /* 0x0000ffff0800788c */ /* 0x000fe2000bf04070 */
[----:B------:R-:W-:Y:S01]  /*4e60*/  VIADD R0, R8, 0x1 ;  /* 0x0000000108007836 */ /* 0x000fe20000000000 */
[----:B------:R-:W-:-:S02]  /*4e70*/  ULOP3.LUT UR11, UR9, 0x1, URZ, 0xfc, !UPT ;  /* 0x00000001090b7892 */ /* 0x000fc4000f8efc3f */
[----:B------:R-:W-:Y:S02]  /*4e80*/  ULOP3.LUT UR12, UR9, 0x2, URZ, 0xfc, !UPT ;  /* 0x00000002090c7892 */ /* 0x000fe4000f8efc3f */
[----:B------:R-:W-:Y:S02]  /*4e90*/  USHF.L.U32 UR10, UR14, UR9, URZ ;  /* 0x000000090e0a7299 */ /* 0x000fe4000800063f */
[----:B------:R-:W-:Y:S02]  /*4ea0*/  ULOP3.LUT UR9, UR9, 0x3, URZ, 0xfc, !UPT ;  /* 0x0000000309097892 */ /* 0x000fe4000f8efc3f */
[----:B------:R-:W-:Y:S02]  /*4eb0*/  USHF.L.U32 UR11, UR14, UR11, URZ ;  /* 0x0000000b0e0b7299 */ /* 0x000fe4000800063f */
[----:B------:R-:W-:Y:S02]  /*4ec0*/  USHF.L.U32 UR12, UR14, UR12, URZ ;  /* 0x0000000c0e0c7299 */ /* 0x000fe4000800063f */
[----:B------:R-:W-:-:S02]  /*4ed0*/  USEL UR8, UR8, 0xffff, !UP0 ;  /* 0x0000ffff08087887 */ /* 0x000fc4000c000000 */
[----:B------:R-:W-:Y:S02]  /*4ee0*/  USHF.L.U32 UR9, UR14, UR9, URZ ;  /* 0x000000090e097299 */ /* 0x000fe4000800063f */
[----:B------:R-:W-:Y:S02]  /*4ef0*/  ULOP3.LUT UR10, UR12, UR10, UR11, 0xfe, !UPT ;  /* 0x0000000a0c0a7292 */ /* 0x000fe4000f8efe0b */
[----:B------:R-:W-:Y:S02]  /*4f00*/  ULOP3.LUT UR8, UR8, 0xffff, URZ, 0xc0, !UPT ;  /* 0x0000ffff08087892 */ /* 0x000fe4000f8ec03f */
[----:B------:R-:W-:Y:S02]  /*4f10*/  ULOP3.LUT UR6, UR6, 0x30, URZ, 0xc0, !UPT ;  /* 0x0000003006067892 */ /* 0x000fe4000f8ec03f */
[----:B------:R-:W-:Y:S02]  /*4f20*/  ULOP3.LUT UR7, UR7, 0x600, URZ, 0xc0, !UPT ;  /* 0x0000060007077892 */ /* 0x000fe4000f8ec03f */
[----:B------:R-:W-:-:S02]  /*4f30*/  ULOP3.LUT UR21, UR10, UR9, URZ, 0xfc, !UPT ;  /* 0x000000090a157292 */ /* 0x000fc4000f8efc3f */
[----:B------:R-:W-:-:S12]  /*4f40*/  USHF.L.U32 UR29, UR29, UR8, URZ ;  /* 0x000000081d1d7299 */ /* 0x000fd8000800063f */
.L_x_113:
[----:B------:R-:W-:-:S03]  /*4f50*/  UMOV UR8, 0xffffffff ;  /* 0xffffffff00087882 */ /* 0x000fc60000000000 */
[----:B------:R-:W-:Y:S05]  /*4f60*/  BRA.DIV UR8, `(.L_x_103) ;  /* 0x0000000e08e47947 */ /* 0x000fea000b800000 */
[----:B------:R-:W-:-:S13]  /*4f70*/  ELECT P6, URZ, PT ;  /* 0x00000000003f782f */ /* 0x000fda00038c0000 */
.L_x_124:
[----:B------:R-:W0:Y:S01]  /*4f80*/  LDC R4, c[0x0][0x28c] ;  /* 0x0000a300ff047b82 */ /* 0x000e220000000800 */
[----:B------:R-:W-:Y:S01]  /*4f90*/  BSSY B1, `(.L_x_104) ;  /* 0x0000048000017945 */ /* 0x000fe20003800000 */
[----:B0-----:R-:W-:-:S13]  /*4fa0*/  ISETP.LT.OR P6, PT, R4, 0x1, !P6 ;  /* 0x000000010400780c */ /* 0x001fda00077c1670 */
[----:B------:R-:W-:Y:S05]  /*4fb0*/  @P6 BRA `(.L_x_105) ;  /* 0x0000000400146947 */ /* 0x000fea0003800000 */
[----:B------:R-:W-:Y:S01]  /*4fc0*/  LEA R19, R19, UR31, 0x1 ;  /* 0x0000001f13137c11 */ /* 0x000fe2000f8e08ff */
[----:B------:R-:W-:Y:S01]  /*4fd0*/  IMAD.MOV.U32 R21, RZ, RZ, RZ ;  /* 0x000000ffff157224 */ /* 0x000fe200078e00ff */
[----:B------:R-:W-:Y:S01]  /*4fe0*/  LEA R15, R13, UR6, 0x6 ;  /* 0x000000060d0f7c11 */ /* 0x000fe2000f8e30ff */
[----:B------:R-:W-:Y:S02]  /*4ff0*/  IMAD.MOV.U32 R4, RZ, RZ, R0 ;  /* 0x000000ffff047224 */ /* 0x000fe400078e0000 */
[----:B------:R-:W-:Y:S02]  /*5000*/  IMAD.MOV.U32 R5, RZ, RZ, R10 ;  /* 0x000000ffff057224 */ /* 0x000fe400078e000a */
[----:B------:R-:W-:Y:S02]  /*5010*/  IMAD.MOV.U32 R7, RZ, RZ, R9 ;  /* 0x000000ffff077224 */ /* 0x000fe400078e0009 */
[----:B------:R-:W-:-:S07]  /*5020*/  IMAD.SHL.U32 R19, R19, 0x40, RZ ;  /* 0x0000004013137824 */ /* 0x000fce00078e00ff */
.L_x_108:
[----:B------:R-:W0:Y:S01]  /*5030*/  S2R R14, SR_CgaCtaId ;  /* 0x00000000000e7919 */ /* 0x000e220000008800 */
[----:B------:R-:W-:Y:S02]  /*5040*/  MOV R13, 0x400 ;  /* 0x00000400000d7802 */ /* 0x000fe40000000f00 */
[----:B------:R-:W-:Y:S02]  /*5050*/  ISETP.NE.AND P1, PT, R11, RZ, PT ;  /* 0x000000ff0b00720c */ /* 0x000fe40003f25270 */
[----:B0-----:R-:W-:Y:S02]  /*5060*/  LEA R22, R14, R13, 0x18 ;  /* 0x0000000d0e167211 */ /* 0x001fe400078ec0ff */
[----:B------:R-:W-:-:S09]  /*5070*/  SHF.L.U32 R13, R5, 0x1f, RZ ;  /* 0x0000001f050d7819 */ /* 0x000fd200000006ff */
[----:B------:R-:W0:Y:S01]  /*5080*/  @!P1 LDC R14, c[0x0][0x500] ;  /* 0x00014000ff0e9b82 */ /* 0x000e220000000800 */
[----:B------:R-:W-:-:S04]  /*5090*/  IMAD R20, R7, 0x8, R22 ;  /* 0x0000000807147824 */ /* 0x000fc800078e0216 */
[----:B------:R-:W1:Y:S02]  /*50a0*/  SYNCS.PHASECHK.TRANS64.TRYWAIT P0, [R20+URZ+0x20], R13 ;  /* 0x0000200d140075a7 */ /* 0x000e64000800017f */
[----:B-1----:R-:W-:Y:S05]  /*50b0*/  @!P0 BRA `(.L_x_106) ;  /* 0x0000000c00b08947 */ /* 0x002fea0003800000 */
.L_x_125:
[----:B-1----:R-:W-:Y:S01]  /*50c0*/  PRMT R13, R12, 0x9910, RZ ;  /* 0x000099100c0d7816 */ /* 0x002fe200000000ff */
[----:B0-----:R0:W-:Y:S03]  /*50d0*/  @!P1 SYNCS.ARRIVE.TRANS64 RZ, [R20+URZ], R14 ;  /* 0x0000000e14ff99a7 */ /* 0x0011e6000800003f */
[----:B------:R-:W-:-:S13]  /*50e0*/  ISETP.NE.AND P0, PT, R13, 0x2, PT ;  /* 0x000000020d00780c */ /* 0x000fda0003f05270 */
[----:B0-----:R-:W-:Y:S05]  /*50f0*/  @P0 BRA `(.L_x_107) ;  /* 0x0000000000040947 */ /* 0x001fea0003800000 */
[----:B------:R-:W-:Y:S01]  /*5100*/  BPT.TRAP 0x1 ;  /* 0x000000040000795c */ /* 0x000fe20000300000 */
.L_x_107:
[C---:B------:R-:W-:Y:S01]  /*5110*/  LEA R13, R7.reuse, UR31, 0x2 ;  /* 0x0000001f070d7c11 */ /* 0x040fe2000f8e10ff */
[----:B------:R-:W-:Y:S01]  /*5120*/  VIADD R4, R4, 0xffffffff ;  /* 0xffffffff04047836 */ /* 0x000fe20000000000 */
[----:B------:R-:W-:Y:S01]  /*5130*/  LEA R14, R7, UR7, 0xc ;  /* 0x00000007070e7c11 */ /* 0x000fe2000f8e60ff */
[----:B------:R-:W-:Y:S01]  /*5140*/  UIADD3 UR14, UP0, UR42, 0xf0, URZ ;  /* 0x000000f02a0e7890 */ /* 0x000fe2000ff1e03f */
[----:B------:R-:W-:Y:S01]  /*5150*/  R2UR UR34, R21 ;  /* 0x00000000152272ca */ /* 0x000fe200000e0000 */
[----:B------:R-:W-:Y:S01]  /*5160*/  IMAD.SHL.U32 R13, R13, 0x800, RZ ;  /* 0x000008000d0d7824 */ /* 0x000fe200078e00ff */
[----:B------:R-:W-:Y:S01]  /*5170*/  R2UR UR33, R20 ;  /* 0x00000000142172ca */ /* 0x000fe200000e0000 */
[--C-:B------:R-:W-:Y:S01]  /*5180*/  IMAD R14, R14, 0x4, R22.reuse ;  /* 0x000000040e0e7824 */ /* 0x100fe200078e0216 */
[----:B------:R-:W-:Y:S01]  /*5190*/  R2UR UR36, R6 ;  /* 0x00000000062472ca */ /* 0x000fe200000e0000 */
[----:B------:R-:W-:Y:S01]  /*51a0*/  IMAD R13, R13, 0x4, R22 ;  /* 0x000000040d0d7824 */ /* 0x000fe200078e0216 */
[----:B------:R-:W-:Y:S01]  /*51b0*/  R2UR UR35, R19 ;  /* 0x00000000132372ca */ /* 0x000fe200000e0000 */
[----:B------:R-:W-:Y:S01]  /*51c0*/  UIADD3 UR44, UP1, UR42, 0x1f0, URZ ;  /* 0x000001f02a2c7890 */ /* 0x000fe2000ff3e03f */
[----:B------:R-:W-:Y:S01]  /*51d0*/  R2UR UR8, R14 ;  /* 0x000000000e0872ca */ /* 0x000fe200000e0000 */
[----:B------:R-:W-:Y:S01]  /*51e0*/  UIADD3.X UR15, URZ, UR43, URZ, UP0, !UPT ;  /* 0x0000002b3f0f7290 */ /* 0x000fe200087fe43f */
[----:B------:R-:W-:Y:S01]  /*51f0*/  R2UR UR24, R13 ;  /* 0x000000000d1872ca */ /* 0x000fe200000e0000 */
[----:B------:R-:W-:Y:S01]  /*5200*/  UPRMT UR30, URZ, 0x5410, UR29 ;  /* 0x000054103f1e7896 */ /* 0x000fe2000800001d */
[----:B------:R-:W-:Y:S01]  /*5210*/  R2UR UR19, R15 ;  /* 0x000000000f1372ca */ /* 0x000fe200000e0000 */
[----:B------:R-:W-:Y:S01]  /*5220*/  UIADD3 UR26, UR34, 0x20, URZ ;  /* 0x00000020221a7890 */ /* 0x000fe2000fffe03f */
[----:B------:R-:W-:Y:S01]  /*5230*/  ISETP.GT.AND P1, PT, R4, 0x1, PT ;  /* 0x000000010400780c */ /* 0x000fe20003f24270 */
[----:B------:R-:W-:Y:S01]  /*5240*/  UIADD3.X UR45, URZ, UR43, URZ, UP1, !UPT ;  /* 0x0000002b3f2d7290 */ /* 0x000fe20008ffe43f */
[----:B------:R-:W-:Y:S01]  /*5250*/  VIADD R7, R7, 0x1 ;  /* 0x0000000107077836 */ /* 0x000fe20000000000 */
[----:B------:R-:W-:Y:S01]  /*5260*/  UPRMT UR37, URZ, 0x5410, UR21 ;  /* 0x000054103f257896 */ /* 0x000fe20008000015 */
[----:B------:R-:W-:Y:S01]  /*5270*/  VIADD R21, R21, 0x40 ;  /* 0x0000004015157836 */ /* 0x000fe20000000000 */
[----:B------:R-:W-:Y:S01]  /*5280*/  UMOV UR22, 0x0 ;  /* 0x0000000000167882 */ /* 0x000fe20000000000 */
[----:B------:R-:W-:Y:S01]  /*5290*/  UMOV UR23, 0x10000000 ;  /* 0x1000000000177882 */ /* 0x000fe20000000000 */
[----:B------:R-:W-:Y:S01]  /*52a0*/  UIADD3 UR16, UR8, 0x20100, URZ ;  /* 0x0002010008107890 */ /* 0x000fe2000fffe03f */
[----:B------:R-:W-:Y:S01]  /*52b0*/  ISETP.NE.AND P0, PT, R7, 0x4, PT ;  /* 0x000000040700780c */ /* 0x000fe20003f05270 */
[----:B------:R-:W-:-:S02]  /*52c0*/  UIADD3 UR32, UR24, 0x100, URZ ;  /* 0x0000010018207890 */ /* 0x000fc4000fffe03f */
[----:B------:R-:W-:Y:S01]  /*52d0*/  UIADD3 UR24, UR24, 0x4100, URZ ;  /* 0x0000410018187890 */ /* 0x000fe2000fffe03f */
[----:B------:R-:W-:Y:S01]  /*52e0*/  SEL R14, RZ, 0x1, P0 ;  /* 0x00000001ff0e7807 */ /* 0x000fe20000000000 */
[----:B------:R-:W-:Y:S01]  /*52f0*/  UIADD3 UR8, UR8, 0x22100, URZ ;  /* 0x0002210008087890 */ /* 0x000fe2000fffe03f */
[----:B------:R-:W-:Y:S01]  /*5300*/  SEL R7, R7, RZ, P0 ;  /* 0x000000ff07077207 */ /* 0x000fe20000000000 */
[----:B------:R-:W-:Y:S01]  /*5310*/  UMOV UR25, UR33 ;  /* 0x0000002100197c82 */ /* 0x000fe20008000000 */
[----:B------:R-:W-:Y:S01]  /*5320*/  UMOV UR28, UR36 ;  /* 0x00000024001c7c82 */ /* 0x000fe20008000000 */
[----:B------:R-:W-:Y:S01]  /*5330*/  UMOV UR27, UR35 ;  /* 0x00000023001b7c82 */ /* 0x000fe20008000000 */
[----:B------:R-:W-:Y:S01]  /*5340*/  UMOV UR17, UR33 ;  /* 0x0000002100117c82 */ /* 0x000fe20008000000 */
[----:B------:R-:W-:Y:S01]  /*5350*/  UMOV UR18, UR34 ;  /* 0x0000002200127c82 */ /* 0x000fe20008000000 */
[----:B------:R-:W-:Y:S01]  /*5360*/  UMOV UR20, UR36 ;  /* 0x0000002400147c82 */ /* 0x000fe20008000000 */
[----:B------:R0:W-:Y:S01]  /*5370*/  UTMALDG.3D.MULTICAST [UR32], [UR14], UR30, desc[UR22] ;  /* 0x000016200e0073b4 */ /* 0x0001e2000801181e */
[----:B------:R-:W-:Y:S01]  /*5380*/  UMOV UR9, UR33 ;  /* 0x0000002100097c82 */ /* 0x000fe20008000000 */
[----:B------:R-:W-:Y:S01]  /*5390*/  UMOV UR11, UR19 ;  /* 0x00000013000b7c82 */ /* 0x000fe20008000000 */
[----:B------:R-:W-:Y:S01]  /*53a0*/  UMOV UR12, UR36 ;  /* 0x00000024000c7c82 */ /* 0x000fe20008000000 */
[----:B------:R-:W-:Y:S01]  /*53b0*/  UMOV UR10, UR26 ;  /* 0x0000001a000a7c82 */ /* 0x000fe20008000000 */
[----:B------:R-:W-:Y:S01]  /*53c0*/  LOP3.LUT R5, R5, R14, RZ, 0x3c, !PT ;  /* 0x0000000e05057212 */ /* 0x000fe200078e3cff */
[----:B------:R0:W-:Y:S01]  /*53d0*/  UTMALDG.3D.MULTICAST [UR24], [UR14], UR30, desc[UR22] ;  /* 0x000016180e0073b4 */ /* 0x0001e2000801181e */
[----:B------:R0:W-:Y:S01]  /*53e0*/  UTMALDG.3D.MULTICAST [UR16], [UR44], UR37, desc[UR22] ;  /* 0x000016102c0073b4 */ /* 0x0001e20008011825 */
[----:B------:R0:W-:Y:S02]  /*53f0*/  UTMALDG.3D.MULTICAST [UR8], [UR44], UR37, desc[UR22] ;  /* 0x000016082c0073b4 */ /* 0x0001e40008011825 */
[----:B0-----:R-:W-:Y:S05]  /*5400*/  @P1 BRA `(.L_x_108) ;  /* 0xfffffffc00081947 */ /* 0x001fea000383ffff */
.L_x_105:
[----:B------:R-:W-:Y:S05]  /*5410*/  BSYNC B1 ;  /* 0x0000000000017941 */ /* 0x000fea0003800000 */
.L_x_104:
[----:B------:R-:W-:Y:S01]  /*5420*/  LOP3.LUT P1, RZ, R3, 0xff, RZ, 0xc0, !PT ;  /* 0x000000ff03ff7812 */ /* 0x000fe2000782c0ff */
[----:B------:R-:W-:Y:S01]  /*5430*/  IMAD.IADD R9, R8, 0x1, R9 ;  /* 0x0000000108097824 */ /* 0x000fe200078e0209 */
[----:B------:R-:W-:Y:S01]  /*5440*/  IADD3 R16, P2, R16, UR38, RZ ;  /* 0x0000002610107c10 */ /* 0x000fe2000ff5e0ff */
[----:B------:R-:W-:Y:S01]  /*5450*/  ULDC.64 UR8, c[0x0][0x650] ;  /* 0x0001940000087ab9 */ /* 0x000fe20000000a00 */
[----:B------:R-:W-:Y:S01]  /*5460*/  BSSY B1, `(.L_x_109) ;  /* 0x000006c000017945 */ /* 0x000fe20003800000 */
[----:B------:R-:W-:Y:S01]  /*5470*/  IMAD.MOV.U32 R19, RZ, RZ, -0x1 ;  /* 0xffffffffff137424 */ /* 0x000fe200078e00ff */
[----:B------:R-:W-:Y:S01]  /*5480*/  SHF.R.U32.HI R3, RZ, 0x2, R9 ;  /* 0x00000002ff037819 */ /* 0x000fe20000011609 */
[----:B------:R-:W-:Y:S01]  /*5490*/  IMAD.MOV.U32 R13, RZ, RZ, -0x1 ;  /* 0xffffffffff0d7424 */ /* 0x000fe200078e00ff */
[----:B------:R-:W-:Y:S01]  /*54a0*/  ISETP.GT.U32.AND P0, PT, R9, 0x3, PT ;  /* 0x000000030900780c */ /* 0x000fe20003f04070 */
[----:B------:R-:W-:Y:S01]  /*54b0*/  IMAD.MOV.U32 R6, RZ, RZ, -0x1 ;  /* 0xffffffffff067424 */ /* 0x000fe200078e00ff */
[----:B------:R-:W-:-:S02]  /*54c0*/  LOP3.LUT R3, R3, 0x1, RZ, 0xc0, !PT ;  /* 0x0000000103037812 */ /* 0x000fc400078ec0ff */
[----:B------:R-:W-:Y:S01]  /*54d0*/  ISETP.LT.U32.AND P0, PT, R8, 0x4, P0 ;  /* 0x000000040800780c */ /* 0x000fe20000701070 */
[----:B------:R-:W0:Y:S01]  /*54e0*/  @P1 S2R R5, SR_CgaCtaId ;  /* 0x0000000000051919 */ /* 0x000e220000008800 */
[----:B------:R-:W-:Y:S02]  /*54f0*/  @P1 MOV R4, 0x400 ;  /* 0x0000040000041802 */ /* 0x000fe40000000f00 */
[----:B------:R-:W-:Y:S02]  /*5500*/  IADD3.X R17, R17, UR41, RZ, P2, !PT ;  /* 0x0000002911117c10 */ /* 0x000fe400097fe4ff */
[----:B------:R-:W-:Y:S02]  /*5510*/  ISETP.GE.U32.AND P2, PT, R16, UR8, PT ;  /* 0x0000000810007c0c */ /* 0x000fe4000bf46070 */
[----:B------:R-:W-:Y:S02]  /*5520*/  LOP3.LUT R9, R9, 0x3, RZ, 0xc0, !PT ;  /* 0x0000000309097812 */ /* 0x000fe400078ec0ff */
[----:B0-----:R-:W-:-:S04]  /*5530*/  @P1 LEA R4, R5, R4, 0x18 ;  /* 0x0000000405041211 */ /* 0x001fc800078ec0ff */
[----:B------:R0:W-:Y:S01]  /*5540*/  @P1 SYNCS.ARRIVE.TRANS64.A1T0 RZ, [R4+URZ+0x58], RZ ;  /* 0x000058ff04ff19a7 */ /* 0x0001e2000810003f */
[----:B------:R-:W-:Y:S02]  /*5550*/  ISETP.NE.U32.AND P1, PT, R3, 0x1, PT ;  /* 0x000000010300780c */ /* 0x000fe40003f25070 */
[----:B------:R-:W-:Y:S02]  /*5560*/  SEL R3, RZ, 0x1, !P0 ;  /* 0x00000001ff037807 */ /* 0x000fe40004000000 */
[----:B------:R-:W-:Y:S02]  /*5570*/  ISETP.GE.U32.AND.EX P0, PT, R17, UR9, PT, P2 ;  /* 0x0000000911007c0c */ /* 0x000fe4000bf06120 */
[----:B------:R-:W-:-:S04]  /*5580*/  ISETP.GT.U32.AND P1, PT, R8, 0x3, !P1 ;  /* 0x000000030800780c */ /* 0x000fc80004f24070 */
[----:B0-----:R-:W-:-:S04]  /*5590*/  SEL R4, RZ, 0x1, !P1 ;  /* 0x00000001ff047807 */ /* 0x001fc80004800000 */
[--C-:B------:R-:W-:Y:S02]  /*55a0*/  LOP3.LUT R10, R4, R10, R3.reuse, 0x96, !PT ;  /* 0x0000000a040a7212 */ /* 0x100fe400078e9603 */
[----:B------:R-:W-:Y:S02]  /*55b0*/  PRMT R4, RZ, 0x7610, R4 ;  /* 0x00007610ff047816 */ /* 0x000fe40000000004 */
[----:B------:R-:W-:Y:S01]  /*55c0*/  PRMT R3, RZ, 0x7610, R3 ;  /* 0x00007610ff037816 */ /* 0x000fe20000000003 */
[----:B------:R-:W-:Y:S06]  /*55d0*/  @P0 BRA `(.L_x_110) ;  /* 0x0000000400500947 */ /* 0x000fec0003800000 */
[----:B------:R-:W0:Y:S01]  /*55e0*/  S2R R15, SR_CTAID.X ;  /* 0x00000000000f7919 */ /* 0x000e220000002500 */
[----:B------:R-:W-:Y:S01]  /*55f0*/  ULDC.64 UR8, c[0x0][0x628] ;  /* 0x00018a0000087ab9 */ /* 0x000fe20000000a00 */
[----:B------:R-:W1:Y:S01]  /*5600*/  LDC R20, c[0x0][0x144] ;  /* 0x00005100ff147b82 */ /* 0x000e620000000800 */
[----:B------:R-:W-:Y:S01]  /*5610*/  ISETP.NE.U32.AND P0, PT, RZ, UR8, PT ;  /* 0x00000008ff007c0c */ /* 0x000fe2000bf05070 */
[----:B------:R-:W2:Y:S01]  /*5620*/  S2R R13, SR_CTAID.Y ;  /* 0x00000000000d7919 */ /* 0x000ea20000002600 */
[----:B------:R-:W-:Y:S01]  /*5630*/  ULDC UR10, c[0x0][0x150] ;  /* 0x00005400000a7ab9 */ /* 0x000fe20000000800 */
[----:B------:R-:W-:Y:S01]  /*5640*/  ULDC UR11, c[0x0][0x630] ;  /* 0x00018c00000b7ab9 */ /* 0x000fe20000000800 */
[----:B------:R-:W-:Y:S01]  /*5650*/  ISETP.NE.AND.EX P0, PT, RZ, UR9, PT, P0 ;  /* 0x00000009ff007c0c */ /* 0x000fe2000bf05300 */
[----:B------:R-:W-:Y:S01]  /*5660*/  IMAD.MOV.U32 R4, RZ, RZ, R16 ;  /* 0x000000ffff047224 */ /* 0x000fe200078e0010 */
[----:B0-----:R-:W-:-:S05]  /*5670*/  I2FP.F32.U32 R5, R15 ;  /* 0x0000000f00057245 */ /* 0x001fca0000201000 */
[----:B------:R-:W-:Y:S01]  /*5680*/  FMUL R21, R5, UR10 ;  /* 0x0000000a05157c20 */ /* 0x000fe20008400000 */
[----:B------:R-:W-:-:S05]  /*5690*/  IMAD.MOV.U32 R5, RZ, RZ, R17 ;  /* 0x000000ffff057224 */ /* 0x000fca00078e0011 */
[----:B--2---:R-:W-:Y:S05]  /*56a0*/  @!P0 BRA `(.L_x_111) ;  /* 0x0000000000288947 */ /* 0x004fea0003800000 */
[----:B------:R-:W-:Y:S02]  /*56b0*/  ULDC UR10, c[0x0][0x634] ;  /* 0x00018d00000a7ab9 */ /* 0x000fe40000000800 */
[----:B------:R-:W-:-:S05]  /*56c0*/  IADD3 R5, P0, R16, UR10, RZ ;  /* 0x0000000a10057c10 */ /* 0x000fca000ff1e0ff */
[----:B------:R-:W-:-:S04]  /*56d0*/  IMAD.X R19, RZ, RZ, R17, P0 ;  /* 0x000000ffff137224 */ /* 0x000fc800000e0611 */
[----:B------:R-:W-:-:S04]  /*56e0*/  IMAD.WIDE.U32 R6, R19, UR8, RZ ;  /* 0x0000000813067c25 */ /* 0x000fc8000f8e00ff */
[----:B------:R-:W-:-:S04]  /*56f0*/  IMAD.WIDE.U32 R6, P0, R5, UR9, R6 ;  /* 0x0000000905067c25 */ /* 0x000fc8000f800006 */
[----:B------:R-:W-:-:S04]  /*5700*/  IMAD.WIDE.U32 R4, R5, UR8, RZ ;  /* 0x0000000805047c25 */ /* 0x000fc8000f8e00ff */
[----:B------:R-:W-:Y:S01]  /*5710*/  IMAD.MOV.U32 R4, RZ, RZ, R7 ;  /* 0x000000ffff047224 */ /* 0x000fe200078e0007 */
[----:B------:R-:W-:Y:S01]  /*5720*/  IADD3 RZ, P1, R5, R6, RZ ;  /* 0x0000000605ff7210 */ /* 0x000fe20007f3e0ff */
[----:B------:R-:W-:-:S04]  /*5730*/  IMAD.X R5, RZ, RZ, RZ, P0 ;  /* 0x000000ffff057224 */ /* 0x000fc800000e06ff */
[----:B------:R-:W-:-:S08]  /*5740*/  IMAD.WIDE.U32.X R4, R19, UR9, R4, P1 ;  /* 0x0000000913047c25 */ /* 0x000fd000088e0404 */
.L_x_111:
[--C-:B------:R-:W-:Y:S01]  /*5750*/  SHF.R.U64 R14, R4, UR11, R5.reuse ;  /* 0x0000000b040e7c19 */ /* 0x100fe20008001205 */
[----:B------:R-:W0:Y:S01]  /*5760*/  F2I.U32.TRUNC.NTZ R21, R21 ;  /* 0x0000001500157305 */ /* 0x000e22000020f000 */
[----:B------:R-:W-:Y:S01]  /*5770*/  SHF.R.U32.HI R4, RZ, UR11, R5 ;  /* 0x0000000bff047c19 */ /* 0x000fe20008011605 */
[----:B------:R-:W-:Y:S01]  /*5780*/  ULDC.64 UR8, c[0x0][0x620] ;  /* 0x0001880000087ab9 */ /* 0x000fe20000000a00 */
[----:B------:R-:W-:Y:S01]  /*5790*/  IADD3 R7, P0, RZ, -R14, RZ ;  /* 0x8000000eff077210 */ /* 0x000fe20007f1e0ff */
[----:B------:R-:W-:Y:S01]  /*57a0*/  ULDC.64 UR10, c[0x0][0x640] ;  /* 0x00019000000a7ab9 */ /* 0x000fe20000000a00 */
[----:B------:R-:W2:Y:S03]  /*57b0*/  LDC R22, c[0x0][0x148] ;  /* 0x00005200ff167b82 */ /* 0x000ea60000000800 */
[----:B------:R-:W-:Y:S01]  /*57c0*/  IMAD.X R4, RZ, RZ, ~R4, P0 ;  /* 0x000000ffff047224 */ /* 0x000fe200000e0e04 */
[----:B------:R-:W-:-:S03]  /*57d0*/  ISETP.NE.U32.AND P0, PT, RZ, UR10, PT ;  /* 0x0000000aff007c0c */ /* 0x000fc6000bf05070 */
[----:B------:R-:W-:Y:S01]  /*57e0*/  IMAD R6, R4, UR8, RZ ;  /* 0x0000000804067c24 */ /* 0x000fe2000f8e02ff */
[----:B------:R-:W-:Y:S01]  /*57f0*/  ISETP.NE.AND.EX P0, PT, RZ, UR11, PT, P0 ;  /* 0x0000000bff007c0c */ /* 0x000fe2000bf05300 */
[----:B------:R-:W-:Y:S01]  /*5800*/  IMAD.WIDE.U32 R4, R7, UR8, R16 ;  /* 0x0000000807047c25 */ /* 0x000fe2000f8e0010 */
[----:B------:R-:W-:-:S03]  /*5810*/  ULDC UR8, c[0x0][0x618] ;  /* 0x0001860000087ab9 */ /* 0x000fc60000000800 */
[----:B------:R-:W-:Y:S01]  /*5820*/  IMAD R7, R7, UR9, R6 ;  /* 0x0000000907077c24 */ /* 0x000fe2000f8e0206 */
[----:B------:R-:W-:Y:S01]  /*5830*/  ULDC UR9, c[0x0][0x154] ;  /* 0x0000550000097ab9 */ /* 0x000fe20000000800 */
[----:B0-----:R-:W-:Y:S02]  /*5840*/  IMAD.MOV R6, RZ, RZ, -R21 ;  /* 0x000000ffff067224 */ /* 0x001fe400078e0a15 */
[----:B------:R-:W-:Y:S02]  /*5850*/  IMAD.IADD R5, R5, 0x1, R7 ;  /* 0x0000000105057824 */ /* 0x000fe400078e0207 */
[----:B-1----:R-:W-:Y:S01]  /*5860*/  IMAD R15, R20, R6, R15 ;  /* 0x00000006140f7224 */ /* 0x002fe200078e020f */
[----:B------:R-:W-:Y:S02]  /*5870*/  I2FP.F32.U32 R6, R13 ;  /* 0x0000000d00067245 */ /* 0x000fe40000201000 */
[--C-:B------:R-:W-:Y:S02]  /*5880*/  SHF.R.U64 R19, R4, UR8, R5.reuse ;  /* 0x0000000804137c19 */ /* 0x100fe40008001205 */
[----:B------:R-:W-:Y:S01]  /*5890*/  SHF.R.U32.HI R4, RZ, UR8, R5 ;  /* 0x00000008ff047c19 */ /* 0x000fe20008011605 */
[----:B------:R-:W-:Y:S01]  /*58a0*/  FMUL R6, R6, UR9 ;  /* 0x0000000906067c20 */ /* 0x000fe20008400000 */
[----:B------:R-:W-:-:S02]  /*58b0*/  ULDC UR8, c[0x0][0x608] ;  /* 0x0001820000087ab9 */ /* 0x000fc40000000800 */
[--C-:B------:R-:W-:Y:S01]  /*58c0*/  SHF.R.U64 R21, R19, UR8, R4.reuse ;  /* 0x0000000813157c19 */ /* 0x100fe20008001204 */
[----:B------:R0:W1:Y:S01]  /*58d0*/  F2I.U32.TRUNC.NTZ R24, R6 ;  /* 0x0000000600187305 */ /* 0x000062000020f000 */
[----:B------:R-:W-:Y:S01]  /*58e0*/  SHF.R.U32.HI R4, RZ, UR8, R4 ;  /* 0x00000008ff047c19 */ /* 0x000fe20008011604 */
[----:B------:R-:W-:-:S03]  /*58f0*/  ULDC UR8, c[0x0][0x658] ;  /* 0x0001960000087ab9 */ /* 0x000fc60000000800 */
[--C-:B------:R-:W-:Y:S02]  /*5900*/  SHF.R.U64 R20, R21, UR8, R4.reuse ;  /* 0x0000000815147c19 */ /* 0x100fe40008001204 */
[----:B------:R-:W-:-:S03]  /*5910*/  SHF.R.U32.HI R23, RZ, UR8, R4 ;  /* 0x00000008ff177c19 */ /* 0x000fc60008011604 */
[----:B------:R-:W-:Y:S02]  /*5920*/  IMAD.MOV.U32 R4, RZ, RZ, R20 ;  /* 0x000000ffff047224 */ /* 0x000fe400078e0014 */
[----:B------:R-:W-:Y:S01]  /*5930*/  IMAD.MOV.U32 R5, RZ, RZ, R23 ;  /* 0x000000ffff057224 */ /* 0x000fe200078e0017 */
[----:B0-----:R-:W-:Y:S06]  /*5940*/  @!P0 BRA `(.L_x_112) ;  /* 0x0000000000288947 */ /* 0x001fec0003800000 */
        /* <DEDUP_REMOVED lines=10> */
.L_x_112:
[----:B------:R-:W-:Y:S01]  /*59f0*/  ISETP.NE.AND P0, PT, R2, 0x1, PT ;  /* 0x000000010200780c */ /* 0x000fe20003f05270 */
[----:B------:R-:W-:Y:S01]  /*5a00*/  ULDC UR8, c[0x0][0x648] ;  /* 0x0001920000087ab9 */ /* 0x000fe20000000800 */
[----:B------:R-:W-:Y:S01]  /*5a10*/  LOP3.LUT R21, R21, UR13, RZ, 0xc0, !PT ;  /* 0x0000000d15157c12 */ /* 0x000fe2000f8ec0ff */
[----:B-1----:R-:W-:Y:S01]  /*5a20*/  IMAD.MOV R24, RZ, RZ, -R24 ;  /* 0x000000ffff187224 */ /* 0x002fe200078e0a18 */
[----:B------:R-:W-:Y:S01]  /*5a30*/  SHF.R.U64 R4, R4, UR8, R5 ;  /* 0x0000000804047c19 */ /* 0x000fe20008001205 */
[----:B------:R-:W-:Y:S01]  /*5a40*/  ULDC UR8, c[0x0][0x638] ;  /* 0x00018e0000087ab9 */ /* 0x000fe20000000800 */
[----:B------:R-:W-:Y:S01]  /*5a50*/  LOP3.LUT R19, R19, UR4, RZ, 0xc0, !PT ;  /* 0x0000000413137c12 */ /* 0x000fe2000f8ec0ff */
[----:B------:R-:W-:Y:S01]  /*5a60*/  ULDC UR9, c[0x0][0x610] ;  /* 0x0001840000097ab9 */ /* 0x000fe20000000800 */
[----:B------:R-:W-:Y:S02]  /*5a70*/  IMAD.MOV.U32 R6, RZ, RZ, R14 ;  /* 0x000000ffff067224 */ /* 0x000fe400078e000e */
[----:B------:R-:W-:-:S02]  /*5a80*/  IMAD.MOV R5, RZ, RZ, -R4 ;  /* 0x000000ffff057224 */ /* 0x000fc400078e0a04 */
[----:B------:R-:W-:Y:S02]  /*5a90*/  IMAD R4, R4, UR5, R21 ;  /* 0x0000000504047c24 */ /* 0x000fe4000f8e0215 */
[----:B--2---:R-:W-:Y:S02]  /*5aa0*/  @P0 IMAD R15, R22, R24, R13 ;  /* 0x00000018160f0224 */ /* 0x004fe400078e020d */
[----:B------:R-:W-:Y:S01]  /*5ab0*/  IMAD R20, R5, UR8, R20 ;  /* 0x0000000805147c24 */ /* 0x000fe2000f8e0214 */
[----:B------:R-:W-:Y:S01]  /*5ac0*/  ULDC UR8, c[0x0][0x600] ;  /* 0x0001800000087ab9 */ /* 0x000fe20000000800 */
[----:B------:R-:W-:Y:S02]  /*5ad0*/  IMAD R15, R4, UR9, R15 ;  /* 0x00000009040f7c24 */ /* 0x000fe4000f8e020f */
[----:B------:R-:W-:Y:S02]  /*5ae0*/  IMAD R20, R20, UR8, R19 ;  /* 0x0000000814147c24 */ /* 0x000fe4000f8e0213 */
[----:B------:R-:W-:-:S03]  /*5af0*/  IMAD.MOV.U32 R4, RZ, RZ, 0x1 ;  /* 0x00000001ff047424 */ /* 0x000fc600078e00ff */
[----:B------:R-:W-:Y:S02]  /*5b00*/  SEL R13, R20, R15, !P0 ;  /* 0x0000000f140d7207 */ /* 0x000fe40004000000 */
[----:B------:R-:W-:-:S07]  /*5b10*/  SEL R19, R15, R20, !P0 ;  /* 0x000000140f137207 */ /* 0x000fce0004000000 */
.L_x_110:
[----:B------:R-:W-:Y:S05]  /*5b20*/  BSYNC B1 ;  /* 0x0000000000017941 */ /* 0x000fea0003800000 */
.L_x_109:
[----:B------:R-:W-:-:S13]  /*5b30*/  LOP3.LUT P0, RZ, R4, 0xff, RZ, 0xc0, !PT ;  /* 0x000000ff04ff7812 */ /* 0x000fda000780c0ff */
[----:B------:R-:W-:Y:S05]  /*5b40*/  @P0 BRA `(.L_x_113) ;  /* 0xfffffff400000947 */ /* 0x000fea000383ffff */
[----:B------:R-:W-:Y:S05]  /*5b50*/  BSYNC B0 ;  /* 0x0000000000007941 */ /* 0x000fea0003800000 */
.L_x_102:
[----:B------:R-:W-:-:S03]  /*5b60*/  UMOV UR8, 0xffffffff ;  /* 0xffffffff00087882 */ /* 0x000fc60000000000 */
[----:B------:R-:W-:Y:S05]  /*5b70*/  BRA.DIV UR8, `(.L_x_114) ;  /* 0x0000000608147947 */ /* 0x000fea000b800000 */
[----:B------:R-:W-:-:S13]  /*5b80*/  ELECT P6, URZ, PT ;  /* 0x00000000003f782f */ /* 0x000fda00038c0000 */
.L_x_128:
[----:B------:R-:W-:Y:S04]  /*5b90*/  BSSY B0, `(.L_x_115) ;  /* 0x000002b000007945 */ /* 0x000fe80003800000 */
[----:B------:R-:W-:Y:S05]  /*5ba0*/  @!P6 BRA `(.L_x_116) ;  /* 0x0000000000a4e947 */ /* 0x000fea0003800000 */
[----:B------:R-:W-:-:S04]  /*5bb0*/  LOP3.LUT R18, R18, 0x2, RZ, 0xfc, !PT ;  /* 0x0000000212127812 */ /* 0x000fc800078efcff */
[----:B------:R-:W-:-:S13]  /*5bc0*/  ISETP.NE.AND P0, PT, R18, 0x3, PT ;  /* 0x000000031200780c */ /* 0x000fda0003f05270 */
[----:B------:R-:W-:Y:S05]  /*5bd0*/  @!P0 BRA `(.L_x_117) ;  /* 0x0000000000048947 */ /* 0x000fea0003800000 */
[----:B------:R-:W-:Y:S01]  /*5be0*/  BPT.TRAP 0x1 ;  /* 0x000000040000795c */ /* 0x000fe20000300000 */
.L_x_117:
[----:B------:R-:W0:Y:S01]  /*5bf0*/  S2R R3, SR_CgaCtaId ;  /* 0x0000000000037919 */ /* 0x000e220000008800 */
[----:B------:R-:W-:Y:S02]  /*5c00*/  MOV R0, 0x400 ;  /* 0x0000040000007802 */ /* 0x000fe40000000f00 */
[----:B------:R-:W-:Y:S02]  /*5c10*/  SHF.L.U32 R2, R10, 0x1f, RZ ;  /* 0x0000001f0a027819 */ /* 0x000fe400000006ff */
[----:B0-----:R-:W-:-:S05]  /*5c20*/  LEA R0, R3, R0, 0x18 ;  /* 0x0000000003007211 */ /* 0x001fca00078ec0ff */
[----:B------:R-:W-:-:S04]  /*5c30*/  VIADD R0, R0, 0x20 ;  /* 0x0000002000007836 */ /* 0x000fc80000000000 */
[C---:B------:R-:W-:Y:S02]  /*5c40*/  IMAD R5, R9.reuse, 0x8, R0 ;  /* 0x0000000809057824 */ /* 0x040fe400078e0200 */
[----:B------:R-:W-:Y:S02]  /*5c50*/  VIADD R9, R9, 0x1 ;  /* 0x0000000109097836 */ /* 0x000fe40000000000 */
[----:B------:R-:W0:Y:S03]  /*5c60*/  SYNCS.PHASECHK.TRANS64.TRYWAIT P0, [R5+URZ], R2 ;  /* 0x00000002050075a7 */ /* 0x000e26000800017f */
[----:B------:R-:W-:-:S04]  /*5c70*/  ISETP.NE.AND P1, PT, R9, 0x4, PT ;  /* 0x000000040900780c */ /* 0x000fc80003f25270 */
[----:B------:R-:W-:Y:S02]  /*5c80*/  SEL R3, RZ, 0x1, P1 ;  /* 0x00000001ff037807 */ /* 0x000fe40000800000 */
[----:B------:R-:W-:Y:S02]  /*5c90*/  SEL R9, R9, RZ, P1 ;  /* 0x000000ff09097207 */ /* 0x000fe40000800000 */
[----:B------:R-:W-:-:S03]  /*5ca0*/  LOP3.LUT R10, R10, R3, RZ, 0x3c, !PT ;  /* 0x000000030a0a7212 */ /* 0x000fc600078e3cff */
[----:B------:R-:W-:Y:S01]  /*5cb0*/  IMAD R7, R9, 0x8, R0 ;  /* 0x0000000809077824 */ /* 0x000fe200078e0200 */
[----:B------:R-:W-:Y:S01]  /*5cc0*/  SHF.L.U32 R4, R10, 0x1f, RZ ;  /* 0x0000001f0a047819 */ /* 0x000fe200000006ff */
[----:B0-----:R-:W-:Y:S06]  /*5cd0*/  @!P0 BRA `(.L_x_118) ;  /* 0x0000000000dc8947 */ /* 0x001fec0003800000 */
.L_x_129:
[----:B------:R-:W1:Y:S01]  /*5ce0*/  SYNCS.PHASECHK.TRANS64.TRYWAIT P0, [R7+URZ], R4 ;  /* 0x00000004070075a7 */ /* 0x000e62000800017f */
[----:B0-----:R-:W-:-:S05]  /*5cf0*/  VIADD R2, R9, 0x1 ;  /* 0x0000000109027836 */ /* 0x001fca0000000000 */
[----:B------:R-:W-:-:S04]  /*5d00*/  ISETP.NE.AND P1, PT, R2, 0x4, PT ;  /* 0x000000040200780c */ /* 0x000fc80003f25270 */
[----:B------:R-:W-:Y:S02]  /*5d10*/  SEL R3, RZ, 0x1, P1 ;  /* 0x00000001ff037807 */ /* 0x000fe40000800000 */
[----:B------:R-:W-:Y:S02]  /*5d20*/  SEL R9, R2, RZ, P1 ;  /* 0x000000ff02097207 */ /* 0x000fe40000800000 */
[----:B------:R-:W-:-:S03]  /*5d30*/  LOP3.LUT R11, R10, R3, RZ, 0x3c, !PT ;  /* 0x000000030a0b7212 */ /* 0x000fc600078e3cff */
[----:B------:R-:W-:Y:S01]  /*5d40*/  IMAD R6, R9, 0x8, R0 ;  /* 0x0000000809067824 */ /* 0x000fe200078e0200 */
[----:B------:R-:W-:Y:S01]  /*5d50*/  SHF.L.U32 R5, R11, 0x1f, RZ ;  /* 0x0000001f0b057819 */ /* 0x000fe200000006ff */
[----:B-1----:R-:W-:Y:S06]  /*5d60*/  @!P0 BRA `(.L_x_119) ;  /* 0x0000000000cc8947 */ /* 0x002fec0003800000 */
.L_x_130:
[----:B------:R-:W1:Y:S01]  /*5d70*/  SYNCS.PHASECHK.TRANS64.TRYWAIT P0, [R6+URZ], R5 ;  /* 0x00000005060075a7 */ /* 0x000e62000800017f */
[----:B------:R-:W-:-:S05]  /*5d80*/  VIADD R2, R9, 0x1 ;  /* 0x0000000109027836 */ /* 0x000fca0000000000 */
[----:B------:R-:W-:-:S04]  /*5d90*/  ISETP.NE.AND P1, PT, R2, 0x4, PT ;  /* 0x000000040200780c */ /* 0x000fc80003f25270 */
[----:B0-----:R-:W-:Y:S02]  /*5da0*/  SEL R4, RZ, 0x1, P1 ;  /* 0x00000001ff047807 */ /* 0x001fe40000800000 */
[----:B------:R-:W-:Y:S02]  /*5db0*/  SEL R3, R2, RZ, P1 ;  /* 0x000000ff02037207 */ /* 0x000fe40000800000 */
[----:B------:R-:W-:Y:S01]  /*5dc0*/  LOP3.LUT R4, R11, R4, RZ, 0x3c, !PT ;  /* 0x000000040b047212 */ /* 0x000fe200078e3cff */
[----:B-1----:R-:W-:Y:S06]  /*5dd0*/  @!P0 BRA `(.L_x_120) ;  /* 0x0000000000c48947 */ /* 0x002fec0003800000 */
.L_x_131:
[----:B------:R-:W-:Y:S01]  /*5de0*/  IMAD R3, R3, 0x8, R0 ;  /* 0x0000000803037824 */ /* 0x000fe200078e0200 */
[----:B------:R-:W-:-:S07]  /*5df0*/  SHF.L.U32 R0, R4, 0x1f, RZ ;  /* 0x0000001f04007819 */ /* 0x000fce00000006ff */
.L_x_121:
[----:B-1----:R1:W2:Y:S02]  /*5e00*/  SYNCS.PHASECHK.TRANS64.TRYWAIT P0, [R3+URZ], R0 ;  /* 0x00000000030075a7 */ /* 0x0022a4000800017f */
[----:B--2---:R-:W-:Y:S05]  /*5e10*/  @!P0 NANOSLEEP.SYNCS 0x989680 ;  /* 0x009896800000895d */ /* 0x004fea0003900000 */
[----:B------:R-:W2:Y:S02]  /*5e20*/  @!P0 SYNCS.PHASECHK.TRANS64 P0, [R3+URZ], R0 ;  /* 0x00000000030085a7 */ /* 0x000ea4000800007f */
[----:B--2---:R-:W-:Y:S05]  /*5e30*/  @!P0 BRA `(.L_x_121) ;  /* 0xfffffffc00f08947 */ /* 0x004fea000383ffff */
.L_x_116:
[----:B------:R-:W-:Y:S05]  /*5e40*/  BSYNC B0 ;  /* 0x0000000000007941 */ /* 0x000fea0003800000 */
.L_x_115:
[----:B------:R-:W-:Y:S05]  /*5e50*/  EXIT ;  /* 0x000000000000794d */ /* 0x000fea0003800000 */
.L_x_21:
[----:B-1----:R1:W2:Y:S02]  /*5e60*/  SYNCS.PHASECHK.TRANS64.TRYWAIT P1, [R3+URZ], R0 ;  /* 0x00000000030075a7 */ /* 0x0022a4000802017f */
[----:B--2---:R-:W-:Y:S05]  /*5e70*/  @!P1 NANOSLEEP.SYNCS 0x989680 ;  /* 0x009896800000995d */ /* 0x004fea0003900000 */
[----:B------:R-:W2:Y:S02]  /*5e80*/  @!P1 SYNCS.PHASECHK.TRANS64 P1, [R3+URZ], R0 ;  /* 0x00000000030095a7 */ /* 0x000ea4000802007f */
[----:B--2---:R-:W-:Y:S05]  /*5e90*/  @!P1 BRA `(.L_x_21) ;  /* 0xfffffffc00f09947 */ /* 0x004fea000383ffff */
[----:B------:R-:W-:Y:S05]  /*5ea0*/  BRA `(.L_x_20) ;  /* 0xffffffb800487947 */ /* 0x000fea000383ffff */
.L_x_26:
[----:B-1----:R1:W2:Y:S02]  /*5eb0*/  SYNCS.PHASECHK.TRANS64.TRYWAIT P1, [R5+URZ], R4 ;  /* 0x00000004050075a7 */ /* 0x0022a4000802017f */
[----:B--2---:R-:W-:Y:S05]  /*5ec0*/  @!P1 NANOSLEEP.SYNCS 0x989680 ;  /* 0x009896800000995d */ /* 0x004fea0003900000 */
[----:B------:R-:W2:Y:S02]  /*5ed0*/  @!P1 SYNCS.PHASECHK.TRANS64 P1, [R5+URZ], R4 ;  /* 0x00000004050095a7 */ /* 0x000ea4000802007f */
[----:B--2---:R-:W-:Y:S05]  /*5ee0*/  @!P1 BRA `(.L_x_26) ;  /* 0xfffffffc00f09947 */ /* 0x004fea000383ffff */
[----:B------:R-:W-:Y:S05]  /*5ef0*/  BRA `(.L_x_25) ;  /* 0xffffffbc00947947 */ /* 0x000fea000383ffff */
.L_x_103:
[----:B------:R-:W-:Y:S01]  /*5f00*/  BSSY B1, `(.L_x_122) ;  /* 0x0000006000017945 */ /* 0x000fe20003800000 */
[----:B------:R-:W-:-:S07]  /*5f10*/  IMAD.MOV.U32 R15, RZ, RZ, -0x1 ;  /* 0xffffffffff0f7424 */ /* 0x000fce00078e00ff */
[----:B------:R-:W-:Y:S05]  /*5f20*/  WARPSYNC.COLLECTIVE R15, `(.L_x_123) ;  /* 0x000000000f0c7348 */ /* 0x000fea0003c00000 */
[----:B------:R-:W-:Y:S02]  /*5f30*/  ELECT P6, UR62, PT ;  /* 0x00000000003e782f */ /* 0x000fe400038c0000 */
[----:B------:R-:W-:Y:S01]  /*5f40*/  MOV R14, UR62 ;  /* 0x0000003e000e7c02 */ /* 0x000fe20008000f00 */
[----:B------:R-:W-:Y:S10]  /*5f50*/  ENDCOLLECTIVE ;  /* 0x000000000000791b */ /* 0x000ff40003800000 */
.L_x_123:
[----:B------:R-:W-:Y:S05]  /*5f60*/  BSYNC B1 ;  /* 0x0000000000017941 */ /* 0x000fea0003800000 */
.L_x_122:
[----:B------:R-:W-:Y:S05]  /*5f70*/  BRA `(.L_x_124) ;  /* 0xfffffff000007947 */ /* 0x000fea000383ffff */
.L_x_106:
[----:B-1----:R1:W2:Y:S02]  /*5f80*/  SYNCS.PHASECHK.TRANS64.TRYWAIT P0, [R20+URZ+0x20], R13 ;  /* 0x0000200d140075a7 */ /* 0x0022a4000800017f */
[----:B--2---:R-:W-:Y:S05]  /*5f90*/  @!P0 NANOSLEEP.SYNCS 0x989680 ;  /* 0x009896800000895d */ /* 0x004fea0003900000 */
[----:B------:R-:W2:Y:S02]  /*5fa0*/  @!P0 SYNCS.PHASECHK.TRANS64 P0, [R20+URZ+0x20], R13 ;  /* 0x0000200d140085a7 */ /* 0x000ea4000800007f */
[----:B--2---:R-:W-:Y:S05]  /*5fb0*/  @!P0 BRA `(.L_x_106) ;  /* 0xfffffffc00f08947 */ /* 0x004fea000383ffff */
[----:B------:R-:W-:Y:S05]  /*5fc0*/  BRA `(.L_x_125) ;  /* 0xfffffff0003c7947 */ /* 0x000fea000383ffff */
.L_x_114:
[----:B------:R-:W-:Y:S01]  /*5fd0*/  BSSY B0, `(.L_x_126) ;  /* 0x0000006000007945 */ /* 0x000fe20003800000 */
[----:B------:R-:W-:-:S07]  /*5fe0*/  IMAD.MOV.U32 R15, RZ, RZ, -0x1 ;  /* 0xffffffffff0f7424 */ /* 0x000fce00078e00ff */
[----:B------:R-:W-:Y:S05]  /*5ff0*/  WARPSYNC.COLLECTIVE R15, `(.L_x_127) ;  /* 0x000000000f0c7348 */ /* 0x000fea0003c00000 */
[----:B------:R-:W-:Y:S02]  /*6000*/  ELECT P6, UR62, PT ;  /* 0x00000000003e782f */ /* 0x000fe400038c0000 */
[----:B------:R-:W-:Y:S01]  /*6010*/  MOV R14, UR62 ;  /* 0x0000003e000e7c02 */ /* 0x000fe20008000f00 */
[----:B------:R-:W-:Y:S10]  /*6020*/  ENDCOLLECTIVE ;  /* 0x000000000000791b */ /* 0x000ff40003800000 */
.L_x_127:
[----:B------:R-:W-:Y:S05]  /*6030*/  BSYNC B0 ;  /* 0x0000000000007941 */ /* 0x000fea0003800000 */
.L_x_126:
[----:B------:R-:W-:Y:S05]  /*6040*/  BRA `(.L_x_128) ;  /* 0xfffffff800d07947 */ /* 0x000fea000383ffff */
.L_x_118:
[----:B0-----:R0:W1:Y:S02]  /*6050*/  SYNCS.PHASECHK.TRANS64.TRYWAIT P0, [R5+URZ], R2 ;  /* 0x00000002050075a7 */ /* 0x001064000800017f */
[----:B-1----:R-:W-:Y:S05]  /*6060*/  @!P0 NANOSLEEP.SYNCS 0x989680 ;  /* 0x009896800000895d */ /* 0x002fea0003900000 */
[----:B------:R-:W1:Y:S02]  /*6070*/  @!P0 SYNCS.PHASECHK.TRANS64 P0, [R5+URZ], R2 ;  /* 0x00000002050085a7 */ /* 0x000e64000800007f */
[----:B-1----:R-:W-:Y:S05]  /*6080*/  @!P0 BRA `(.L_x_118) ;  /* 0xfffffffc00f08947 */ /* 0x002fea000383ffff */
[----:B------:R-:W-:Y:S05]  /*6090*/  BRA `(.L_x_129) ;  /* 0xfffffffc00107947 */ /* 0x000fea000383ffff */
.L_x_119:
[----:B0-----:R0:W1:Y:S02]  /*60a0*/  SYNCS.PHASECHK.TRANS64.TRYWAIT P0, [R7+URZ], R4 ;  /* 0x00000004070075a7 */ /* 0x001064000800017f */
[----:B-1----:R-:W-:Y:S05]  /*60b0*/  @!P0 NANOSLEEP.SYNCS 0x989680 ;  /* 0x009896800000895d */ /* 0x002fea0003900000 */
[----:B------:R-:W1:Y:S02]  /*60c0*/  @!P0 SYNCS.PHASECHK.TRANS64 P0, [R7+URZ], R4 ;  /* 0x00000004070085a7 */ /* 0x000e64000800007f */
[----:B-1----:R-:W-:Y:S05]  /*60d0*/  @!P0 BRA `(.L_x_119) ;  /* 0xfffffffc00f08947 */ /* 0x002fea000383ffff */
[----:B------:R-:W-:Y:S05]  /*60e0*/  BRA `(.L_x_130) ;  /* 0xfffffffc00207947 */ /* 0x000fea000383ffff */
.L_x_120:
[----:B0-----:R0:W1:Y:S02]  /*60f0*/  SYNCS.PHASECHK.TRANS64.TRYWAIT P0, [R6+URZ], R5 ;  /* 0x00000005060075a7 */ /* 0x001064000800017f */
[----:B-1----:R-:W-:Y:S05]  /*6100*/  @!P0 NANOSLEEP.SYNCS 0x989680 ;  /* 0x009896800000895d */ /* 0x002fea0003900000 */
[----:B------:R-:W1:Y:S02]  /*6110*/  @!P0 SYNCS.PHASECHK.TRANS64 P0, [R6+URZ], R5 ;  /* 0x00000005060085a7 */ /* 0x000e64000800007f */
[----:B-1----:R-:W-:Y:S05]  /*6120*/  @!P0 BRA `(.L_x_120) ;  /* 0xfffffffc00f08947 */ /* 0x002fea000383ffff */
[----:B------:R-:W-:Y:S05]  /*6130*/  BRA `(.L_x_131) ;  /* 0xfffffffc00287947 */ /* 0x000fea000383ffff */
.L_x_132:
[----:B------:R-:W-:-:S00]  /*6140*/  BRA `(.L_x_132) ;  /* 0xfffffffc00fc7947 */ /* 0x000fc0000383ffff */
[----:B------:R-:W-:-:S00]  /*6150*/  NOP ;  /* 0x0000000000007918 */ /* 0x000fc00000000000 */
        /* <DEDUP_REMOVED lines=10> */
.L_x_133:


//--------------------- .nv.global.init           --------------------------
	.section	.nv.global.init,"aw",@progbits
.nv.global.init:
	.type		$str$22,@object
	.size		$str$22,($str$23 - $str$22)
$str$22:
        /*0000*/ 	.byte	0x6b, 0x5f, 0x74, 0x69, 0x6c, 0x65, 0x5f, 0x63, 0x6f, 0x75, 0x6e, 0x74, 0x20, 0x3e, 0x3d, 0x20
        /*0010*/ 	.byte	0x31, 0x00
	.type		$str$23,@object
	.size		$str$23,(__unnamed_1 - $str$23)
$str$23:
        /*0012*/ 	.byte	0x2f, 0x74, 0x6d, 0x70, 0x2f, 0x63, 0x75, 0x74, 0x6c, 0x61, 0x73, 0x73, 0x5f, 0x73, 0x77, 0x65
        /*0022*/ 	.byte	0x65, 0x70, 0x5f, 0x73, 0x72, 0x63, 0x2f, 0x69, 0x6e, 0x63, 0x6c, 0x75, 0x64, 0x65, 0x2f, 0x63
        /*0032*/ 	.byte	0x75, 0x74, 0x6c, 0x61, 0x73, 0x73, 0x2f, 0x67, 0x65, 0x6d, 0x6d, 0x2f, 0x63, 0x6f, 0x6c, 0x6c
        /*0042*/ 	.byte	0x65, 0x63, 0x74, 0x69, 0x76, 0x65, 0x2f, 0x73, 0x6d, 0x39, 0x30, 0x5f, 0x6d, 0x6d, 0x61, 0x5f
        /*0052*/ 	.byte	0x74, 0x6d, 0x61, 0x5f, 0x67, 0x6d, 0x6d, 0x61, 0x5f, 0x73, 0x73, 0x5f, 0x77, 0x61, 0x72, 0x70
        /*0062*/ 	.byte	0x73, 0x70, 0x65, 0x63, 0x69, 0x61, 0x6c, 0x69, 0x7a, 0x65, 0x64, 0x2e, 0x68, 0x70, 0x70, 0x00
	.type		__unnamed_1,@object
	.size		__unnamed_1,(.L_0 - __unnamed_1)
__unnamed_1:
        /*0072*/ 	.byte	0x76, 0x6f, 0x69, 0x64, 0x20, 0x63, 0x75, 0x74, 0x6c, 0x61, 0x73, 0x73, 0x3a, 0x3a, 0x67, 0x65
        /* <DEDUP_REMOVED lines=176> */
        /*0b82*/ 	.byte	0x74, 0x79, 0x5d, 0x00
.L_0:


//--------------------- .nv.shared._ZN7cutlass13device_kernelINS_4gemm6kernel13GemmUniversalIN4cute5tupleIJiiiiEEENS1_10collective13CollectiveMmaINS1_34MainloopSm90TmaGmmaWarpSpecializedILi4ENS5_IJNS4_1CILi4EEENSA_ILi2EEENSA_ILi1EEEEEENS1_35KernelTmaWarpSpecializedCooperativeEEENS5_IJNSA_ILi128EEENSA_ILi64EEESI_EEEfNS5_IJlSD_lEEEfSK_NS4_8TiledMMAINS4_8MMA_AtomIJNS4_4SM904GMMA29MMA_64x64x8_F32TF32TF32_SS_TNILNSO_7ScaleInE1ELSQ_1EEEEEENS4_6LayoutINS5_IJSC_SD_SD_EEENS5_IJSD_NSA_ILi0EEESV_EEEEENS5_IJNS4_10UnderscoreESY_SY_EEEEENS4_23SM90_TMA_LOAD_MULTICASTENS4_14ComposedLayoutINS4_7SwizzleILi3ELi4ELi3EEENS4_18smem_ptr_flag_bitsILi32EEENST_INS5_IJNSA_ILi8EEENSA_ILi32EEEEEENS5_IJS18_SD_EEEEEEEvNS4_8identityES11_S1C_vS1D_EENS_8epilogue10collective6detail29Sm90TmaWarpSpecializedAdapterINS1G_15DefaultEpilogueIfSK_SK_NS1F_6thread17LinearCombinationIfLi1EffLNS1K_9ScaleType4KindE0ELNS_15FloatRoundStyleE2EfEENS1_15EpilogueDefaultEEEEEvvEEEEvNT_6ParamsE --------------------------
	.section	.nv.shared._ZN7cutlass13device_kernelINS_4gemm6kernel13GemmUniversalIN4cute5tupleIJiiiiEEENS1_10collective13CollectiveMmaINS1_34MainloopSm90TmaGmmaWarpSpecializedILi4ENS5_IJNS4_1CILi4EEENSA_ILi2EEENSA_ILi1EEEEEENS1_35KernelTmaWarpSpecializedCooperativeEEENS5_IJNSA_ILi128EEENSA_ILi64EEESI_EEEfNS5_IJlSD_lEEEfSK_NS4_8TiledMMAINS4_8MMA_AtomIJNS4_4SM904GMMA29MMA_64x64x8_F32TF32TF32_SS_TNILNSO_7ScaleInE1ELSQ_1EEEEEENS4_6LayoutINS5_IJSC_SD_SD_EEENS5_IJSD_NSA_ILi0EEESV_EEEEENS5_IJNS4_10UnderscoreESY_SY_EEEEENS4_23SM90_TMA_LOAD_MULTICASTENS4_14ComposedLayoutINS4_7SwizzleILi3ELi4ELi3EEENS4_18smem_ptr_flag_bitsILi32EEENST_INS5_IJNSA_ILi8EEENSA_ILi32EEEEEENS5_IJS18_SD_EEEEEEEvNS4_8identityES11_S1C_vS1D_EENS_8epilogue10collective6detail29Sm90TmaWarpSpecializedAdapterINS1G_15DefaultEpilogueIfSK_SK_NS1F_6thread17LinearCombinationIfLi1EffLNS1K_9ScaleType4KindE0ELNS_15FloatRoundStyleE2EfEENS1_15EpilogueDefaultEEEEEvvEEEEvNT_6ParamsE,"aw",@nobits
	.sectionflags	@""
	.align	16
	.zero		1024


//--------------------- .nv.shared.reserved.0     --------------------------
	.section	.nv.shared.reserved.0,"aw",@nobits
	.weak		__nv_reservedSMEM_offset_0_alias
	.size		__nv_reservedSMEM_offset_0_alias, 0, 0
	.other		__nv_reservedSMEM_offset_0_alias,@"STO_CUDA_RESERVED_SHARED STV_DEFAULT"
__nv_reservedSMEM_offset_0_alias:
	.zero		0


//--------------------- .nv.global                --------------------------
	.section	.nv.global,"aw",@nobits
.nv.global:
	.type		_ZN40_INTERNAL_08be2d45_4_k_cu_13740258_167554cute1_E,@object
	.size		_ZN40_INTERNAL_08be2d45_4_k_cu_13740258_167554cute1_E,(_ZN40_INTERNAL_08be2d45_4_k_cu_13740258_167554cuda3std3__45__cpo6cbeginE - _ZN40_INTERNAL_08be2d45_4_k_cu_13740258_167554cute1_E)
_ZN40_INTERNAL_08be2d45_4_k_cu_13740258_167554cute1_E:
	.zero		1
	.type		_ZN40_INTERNAL_08be2d45_4_k_cu_13740258_167554cuda3std3__45__cpo6cbeginE,@object
	.size		_ZN40_INTERNAL_08be2d45_4_k_cu_13740258_167554cuda3std3__45__cpo6cbeginE,(_ZN40_INTERNAL_08be2d45_4_k_cu_13740258_167554cuda3std3__48in_placeE - _ZN40_INTERNAL_08be2d45_4_k_cu_13740258_167554cuda3std3__45__cpo6cbeginE)
_ZN40_INTERNAL_08be2d45_4_k_cu_13740258_167554cuda3std3__45__cpo6cbeginE:
	.zero		1
	.type		_ZN40_INTERNAL_08be2d45_4_k_cu_13740258_167554cuda3std3__48in_placeE,@object
	.size		_ZN40_INTERNAL_08be2d45_4_k_cu_13740258_167554cuda3std3__48in_placeE,(_ZN40_INTERNAL_08be2d45_4_k_cu_13740258_167554cuda3std6ranges3__45__cpo9iter_moveE - _ZN40_INTERNAL_08be2d45_4_k_cu_13740258_167554cuda3std3__48in_placeE)
_ZN40_INTERNAL_08be2d45_4_k_cu_13740258_167554cuda3std3__48in_placeE:
	.zero		1
	.type		_ZN40_INTERNAL_08be2d45_4_k_cu_13740258_167554cuda3std6ranges3__45__cpo9iter_moveE,@object
	.size		_ZN40_INTERNAL_08be2d45_4_k_cu_13740258_167554cuda3std6ranges3__45__cpo9iter_moveE,(_ZN40_INTERNAL_08be2d45_4_k_cu_13740258_167554cuda3std3__45__cpo5beginE - _ZN40_INTERNAL_08be2d45_4_k_cu_13740258_167554cuda3std6ranges3__45__cpo9iter_moveE)
_ZN40_INTERNAL_08be2d45_4_k_cu_13740258_167554cuda3std6ranges3__45__cpo9iter_moveE:
	.zero		1
	.type		_ZN40_INTERNAL_08be2d45_4_k_cu_13740258_167554cuda3std3__45__cpo5beginE,@object
	.size		_ZN40_INTERNAL_08be2d45_4_k_cu_13740258_167554cuda3std3__45__cpo5beginE,(_ZN40_INTERNAL_08be2d45_4_k_cu_13740258_167554cuda3std3__442_GLOBAL__N__08be2d45_4_k_cu_13740258_167556ignoreE - _ZN40_INTERNAL_08be2d45_4_k_cu_13740258_167554cuda3std3__45__cpo5beginE)
_ZN40_INTERNAL_08be2d45_4_k_cu_13740258_167554cuda3std3__45__cpo5beginE:
	.zero		1
	.type		_ZN40_INTERNAL_08be2d45_4_k_cu_13740258_167554cuda3std3__442_GLOBAL__N__08be2d45_4_k_cu_13740258_167556ignoreE,@object
	.size		_ZN40_INTERNAL_08be2d45_4_k_cu_13740258_167554cuda3std3__442_GLOBAL__N__08be2d45_4_k_cu_13740258_167556ignoreE,(_ZN40_INTERNAL_08be2d45_4_k_cu_13740258_167554cute7productE - _ZN40_INTERNAL_08be2d45_4_k_cu_13740258_167554cuda3std3__442_GLOBAL__N__08be2d45_4_k_cu_13740258_167556ignoreE)
_ZN40_INTERNAL_08be2d45_4_k_cu_13740258_167554cuda3std3__442_GLOBAL__N__08be2d45_4_k_cu_13740258_167556ignoreE:
	.zero		1
	.type		_ZN40_INTERNAL_08be2d45_4_k_cu_13740258_167554cute7productE,@object
	.size		_ZN40_INTERNAL_08be2d45_4_k_cu_13740258_167554cute7productE,(_ZN40_INTERNAL_08be2d45_4_k_cu_13740258_167554cuda3std3__45__cpo3endE - _ZN40_INTERNAL_08be2d45_4_k_cu_13740258_167554cute7productE)
_ZN40_INTERNAL_08be2d45_4_k_cu_13740258_167554cute7productE:
	.zero		1
	.type		_ZN40_INTERNAL_08be2d45_4_k_cu_13740258_167554cuda3std3__45__cpo3endE,@object
	.size		_ZN40_INTERNAL_08be2d45_4_k_cu_13740258_167554cuda3std3__45__cpo3endE,(_ZN40_INTERNAL_08be2d45_4_k_cu_13740258_167554cuda3std3__419piecewise_constructE - _ZN40_INTERNAL_08be2d45_4_k_cu_13740258_167554cuda3std3__45__cpo3endE)
_ZN40_INTERNAL_08be2d45_4_k_cu_13740258_167554cuda3std3__45__cpo3endE:
	.zero		1
	.type		_ZN40_INTERNAL_08be2d45_4_k_cu_13740258_167554cuda3std3__419piecewise_constructE,@object
	.size		_ZN40_INTERNAL_08be2d45_4_k_cu_13740258_167554cuda3std3__419piecewise_constructE,(_ZN40_INTERNAL_08be2d45_4_k_cu_13740258_167554cuda3std3__45__cpo4cendE - _ZN40_INTERNAL_08be2d45_4_k_cu_13740258_167554cuda3std3__419piecewise_constructE)
_ZN40_INTERNAL_08be2d45_4_k_cu_13740258_167554cuda3std3__419piecewise_constructE:
	.zero		1
	.type		_ZN40_INTERNAL_08be2d45_4_k_cu_13740258_167554cuda3std3__45__cpo4cendE,@object
	.size		_ZN40_INTERNAL_08be2d45_4_k_cu_13740258_167554cuda3std3__45__cpo4cendE,(_ZN40_INTERNAL_08be2d45_4_k_cu_13740258_167554cuda3std6ranges3__45__cpo4swapE - _ZN40_INTERNAL_08be2d45_4_k_cu_13740258_167554cuda3std3__45__cpo4cendE)
_ZN40_INTERNAL_08be2d45_4_k_cu_13740258_167554cuda3std3__45__cpo4cendE:
	.zero		1
	.type		_ZN40_INTERNAL_08be2d45_4_k_cu_13740258_167554cuda3std6ranges3__45__cpo4swapE,@object
	.size		_ZN40_INTERNAL_08be2d45_4_k_cu_13740258_167554cuda3std6ranges3__45__cpo4swapE,(.L_8 - _ZN40_INTERNAL_08be2d45_4_k_cu_13740258_167554cuda3std6ranges3__45__cpo4swapE)
_ZN40_INTERNAL_08be2d45_4_k_cu_13740258_167554cuda3std6ranges3__45__cpo4swapE:
	.zero		1
.L_8:


//--------------------- .nv.constant0._ZN7cutlass13device_kernelINS_4gemm6kernel13GemmUniversalIN4cute5tupleIJiiiiEEENS1_10collective13CollectiveMmaINS1_34MainloopSm90TmaGmmaWarpSpecializedILi4ENS5_IJNS4_1CILi4EEENSA_ILi2EEENSA_ILi1EEEEEENS1_35KernelTmaWarpSpecializedCooperativeEEENS5_IJNSA_ILi128EEENSA_ILi64EEESI_EEEfNS5_IJlSD_lEEEfSK_NS4_8TiledMMAINS4_8MMA_AtomIJNS4_4SM904GMMA29MMA_64x64x8_F32TF32TF32_SS_TNILNSO_7ScaleInE1ELSQ_1EEEEEENS4_6LayoutINS5_IJSC_SD_SD_EEENS5_IJSD_NSA_ILi0EEESV_EEEEENS5_IJNS4_10UnderscoreESY_SY_EEEEENS4_23SM90_TMA_LOAD_MULTICASTENS4_14ComposedLayoutINS4_7SwizzleILi3ELi4ELi3EEENS4_18smem_ptr_flag_bitsILi32EEENST_INS5_IJNSA_ILi8EEENSA_ILi32EEEEEENS5_IJS18_SD_EEEEEEEvNS4_8identityES11_S1C_vS1D_EENS_8epilogue10collective6detail29Sm90TmaWarpSpecializedAdapterINS1G_15DefaultEpilogueIfSK_SK_NS1F_6thread17LinearCombinationIfLi1EffLNS1K_9ScaleType4KindE0ELNS_15FloatRoundStyleE2EfEENS1_15EpilogueDefaultEEEEEvvEEEEvNT_6ParamsE --------------------------
	.section	.nv.constant0._ZN7cutlass13device_kernelINS_4gemm6kernel13GemmUniversalIN4cute5tupleIJiiiiEEENS1_10collective13CollectiveMmaINS1_34MainloopSm90TmaGmmaWarpSpecializedILi4ENS5_IJNS4_1CILi4EEENSA_ILi2EEENSA_ILi1EEEEEENS1_35KernelTmaWarpSpecializedCooperativeEEENS5_IJNSA_ILi128EEENSA_ILi64EEESI_EEEfNS5_IJlSD_lEEEfSK_NS4_8TiledMMAINS4_8MMA_AtomIJNS4_4SM904GMMA29MMA_64x64x8_F32TF32TF32_SS_TNILNSO_7ScaleInE1ELSQ_1EEEEEENS4_6LayoutINS5_IJSC_SD_SD_EEENS5_IJSD_NSA_ILi0EEESV_EEEEENS5_IJNS4_10UnderscoreESY_SY_EEEEENS4_23SM90_TMA_LOAD_MULTICASTENS4_14ComposedLayoutINS4_7SwizzleILi3ELi4ELi3EEENS4_18smem_ptr_flag_bitsILi32EEENST_INS5_IJNSA_ILi8EEENSA_ILi32EEEEEENS5_IJS18_SD_EEEEEEEvNS4_8identityES11_S1C_vS1D_EENS_8epilogue10collective6detail29Sm90TmaWarpSpecializedAdapterINS1G_15DefaultEpilogueIfSK_SK_NS1F_6thread17LinearCombinationIfLi1EffLNS1K_9ScaleType4KindE0ELNS_15FloatRoundStyleE2EfEENS1_15EpilogueDefaultEEEEEvvEEEEvNT_6ParamsE,"a",@progbits
	.sectionflags	@""
	.align	4
.nv.constant0._ZN7cutlass13device_kernelINS_4gemm6kernel13GemmUniversalIN4cute5tupleIJiiiiEEENS1_10collective13CollectiveMmaINS1_34MainloopSm90TmaGmmaWarpSpecializedILi4ENS5_IJNS4_1CILi4EEENSA_ILi2EEENSA_ILi1EEEEEENS1_35KernelTmaWarpSpecializedCooperativeEEENS5_IJNSA_ILi128EEENSA_ILi64EEESI_EEEfNS5_IJlSD_lEEEfSK_NS4_8TiledMMAINS4_8MMA_AtomIJNS4_4SM904GMMA29MMA_64x64x8_F32TF32TF32_SS_TNILNSO_7ScaleInE1ELSQ_1EEEEEENS4_6LayoutINS5_IJSC_SD_SD_EEENS5_IJSD_NSA_ILi0EEESV_EEEEENS5_IJNS4_10UnderscoreESY_SY_EEEEENS4_23SM90_TMA_LOAD_MULTICASTENS4_14ComposedLayoutINS4_7SwizzleILi3ELi4ELi3EEENS4_18smem_ptr_flag_bitsILi32EEENST_INS5_IJNSA_ILi8EEENSA_ILi32EEEEEENS5_IJS18_SD_EEEEEEEvNS4_8identityES11_S1C_vS1D_EENS_8epilogue10collective6detail29Sm90TmaWarpSpecializedAdapterINS1G_15DefaultEpilogueIfSK_SK_NS1F_6thread17LinearCombinationIfLi1EffLNS1K_9ScaleType4KindE0ELNS_15FloatRoundStyleE2EfEENS1_15EpilogueDefaultEEEEEvvEEEEvNT_6ParamsE:
	.zero		1664


//--------------------- SYMBOLS --------------------------

	.type		.nv.reservedSmem.offset0,@object
	.size		.nv.reservedSmem.offset0,0x4
	.type		__assertfail,@function
